//
// Generated by NVIDIA NVVM Compiler
//
// Compiler Build ID: CL-36424714
// Cuda compilation tools, release 13.0, V13.0.88
// Based on NVVM 20.0.0
//

.version 9.0
.target sm_100
.address_size 64

	// .globl	_Z16normalize_kernelPfii

.visible .entry _Z16normalize_kernelPfii(
	.param .u64 .ptr .align 1 _Z16normalize_kernelPfii_param_0,
	.param .u32 _Z16normalize_kernelPfii_param_1,
	.param .u32 _Z16normalize_kernelPfii_param_2
)
{
	.reg .pred 	%p<20>;
	.reg .b32 	%r<69>;
	.reg .b32 	%f<143>;
	.reg .b64 	%rd<21>;

	ld.param.u64 	%rd4, [_Z16normalize_kernelPfii_param_0];
	ld.param.u32 	%r45, [_Z16normalize_kernelPfii_param_1];
	ld.param.u32 	%r44, [_Z16normalize_kernelPfii_param_2];
	cvta.to.global.u64 	%rd1, %rd4;
	mov.u32 	%r46, %ctaid.x;
	mov.u32 	%r47, %ntid.x;
	mov.u32 	%r48, %tid.x;
	mad.lo.s32 	%r1, %r46, %r47, %r48;
	setp.ge.s32 	%p1, %r1, %r45;
	@%p1 bra 	$L__BB0_27;
	setp.lt.s32 	%p2, %r44, 1;
	mov.f32 	%f142, 0f00000000;
	@%p2 bra 	$L__BB0_14;
	mul.lo.s32 	%r2, %r44, %r1;
	and.b32  	%r3, %r44, 15;
	setp.lt.u32 	%p3, %r44, 16;
	mov.f32 	%f142, 0f00000000;
	mov.b32 	%r58, 0;
	@%p3 bra 	$L__BB0_5;
	and.b32  	%r58, %r44, 2147483632;
	neg.s32 	%r56, %r58;
	add.s64 	%rd2, %rd1, 32;
	mov.f32 	%f142, 0f00000000;
	mov.u32 	%r55, %r2;
$L__BB0_4:
	.pragma "nounroll";
	mul.wide.s32 	%rd5, %r55, 4;
	add.s64 	%rd6, %rd2, %rd5;
	ld.global.f32 	%f19, [%rd6+-32];
	fma.rn.f32 	%f20, %f19, %f19, %f142;
	ld.global.f32 	%f21, [%rd6+-28];
	fma.rn.f32 	%f22, %f21, %f21, %f20;
	ld.global.f32 	%f23, [%rd6+-24];
	fma.rn.f32 	%f24, %f23, %f23, %f22;
	ld.global.f32 	%f25, [%rd6+-20];
	fma.rn.f32 	%f26, %f25, %f25, %f24;
	ld.global.f32 	%f27, [%rd6+-16];
	fma.rn.f32 	%f28, %f27, %f27, %f26;
	ld.global.f32 	%f29, [%rd6+-12];
	fma.rn.f32 	%f30, %f29, %f29, %f28;
	ld.global.f32 	%f31, [%rd6+-8];
	fma.rn.f32 	%f32, %f31, %f31, %f30;
	ld.global.f32 	%f33, [%rd6+-4];
	fma.rn.f32 	%f34, %f33, %f33, %f32;
	ld.global.f32 	%f35, [%rd6];
	fma.rn.f32 	%f36, %f35, %f35, %f34;
	ld.global.f32 	%f37, [%rd6+4];
	fma.rn.f32 	%f38, %f37, %f37, %f36;
	ld.global.f32 	%f39, [%rd6+8];
	fma.rn.f32 	%f40, %f39, %f39, %f38;
	ld.global.f32 	%f41, [%rd6+12];
	fma.rn.f32 	%f42, %f41, %f41, %f40;
	ld.global.f32 	%f43, [%rd6+16];
	fma.rn.f32 	%f44, %f43, %f43, %f42;
	ld.global.f32 	%f45, [%rd6+20];
	fma.rn.f32 	%f46, %f45, %f45, %f44;
	ld.global.f32 	%f47, [%rd6+24];
	fma.rn.f32 	%f48, %f47, %f47, %f46;
	ld.global.f32 	%f49, [%rd6+28];
	fma.rn.f32 	%f142, %f49, %f49, %f48;
	add.s32 	%r56, %r56, 16;
	add.s32 	%r55, %r55, 16;
	setp.ne.s32 	%p4, %r56, 0;
	@%p4 bra 	$L__BB0_4;
$L__BB0_5:
	setp.eq.s32 	%p5, %r3, 0;
	@%p5 bra 	$L__BB0_14;
	and.b32  	%r11, %r44, 7;
	setp.lt.u32 	%p6, %r3, 8;
	@%p6 bra 	$L__BB0_8;
	add.s32 	%r50, %r58, %r2;
	mul.wide.s32 	%rd7, %r50, 4;
	add.s64 	%rd8, %rd1, %rd7;
	ld.global.f32 	%f51, [%rd8];
	fma.rn.f32 	%f52, %f51, %f51, %f142;
	ld.global.f32 	%f53, [%rd8+4];
	fma.rn.f32 	%f54, %f53, %f53, %f52;
	ld.global.f32 	%f55, [%rd8+8];
	fma.rn.f32 	%f56, %f55, %f55, %f54;
	ld.global.f32 	%f57, [%rd8+12];
	fma.rn.f32 	%f58, %f57, %f57, %f56;
	ld.global.f32 	%f59, [%rd8+16];
	fma.rn.f32 	%f60, %f59, %f59, %f58;
	ld.global.f32 	%f61, [%rd8+20];
	fma.rn.f32 	%f62, %f61, %f61, %f60;
	ld.global.f32 	%f63, [%rd8+24];
	fma.rn.f32 	%f64, %f63, %f63, %f62;
	ld.global.f32 	%f65, [%rd8+28];
	fma.rn.f32 	%f142, %f65, %f65, %f64;
	add.s32 	%r58, %r58, 8;
$L__BB0_8:
	setp.eq.s32 	%p7, %r11, 0;
	@%p7 bra 	$L__BB0_14;
	and.b32  	%r14, %r44, 3;
	setp.lt.u32 	%p8, %r11, 4;
	@%p8 bra 	$L__BB0_11;
	add.s32 	%r51, %r58, %r2;
	mul.wide.s32 	%rd9, %r51, 4;
	add.s64 	%rd10, %rd1, %rd9;
	ld.global.f32 	%f67, [%rd10];
	fma.rn.f32 	%f68, %f67, %f67, %f142;
	ld.global.f32 	%f69, [%rd10+4];
	fma.rn.f32 	%f70, %f69, %f69, %f68;
	ld.global.f32 	%f71, [%rd10+8];
	fma.rn.f32 	%f72, %f71, %f71, %f70;
	ld.global.f32 	%f73, [%rd10+12];
	fma.rn.f32 	%f142, %f73, %f73, %f72;
	add.s32 	%r58, %r58, 4;
$L__BB0_11:
	setp.eq.s32 	%p9, %r14, 0;
	@%p9 bra 	$L__BB0_14;
	add.s32 	%r61, %r58, %r2;
	neg.s32 	%r60, %r14;
$L__BB0_13:
	.pragma "nounroll";
	mul.wide.s32 	%rd11, %r61, 4;
	add.s64 	%rd12, %rd1, %rd11;
	ld.global.f32 	%f74, [%rd12];
	fma.rn.f32 	%f142, %f74, %f74, %f142;
	add.s32 	%r61, %r61, 1;
	add.s32 	%r60, %r60, 1;
	setp.ne.s32 	%p10, %r60, 0;
	@%p10 bra 	$L__BB0_13;
$L__BB0_14:
	setp.lt.s32 	%p11, %r44, 1;
	sqrt.rn.f32 	%f75, %f142;
	add.f32 	%f14, %f75, 0f322BCC77;
	@%p11 bra 	$L__BB0_27;
	mul.lo.s32 	%r23, %r44, %r1;
	and.b32  	%r24, %r44, 15;
	setp.lt.u32 	%p12, %r44, 16;
	mov.b32 	%r65, 0;
	@%p12 bra 	$L__BB0_18;
	and.b32  	%r65, %r44, 2147483632;
	neg.s32 	%r63, %r65;
	add.s64 	%rd3, %rd1, 32;
	mov.u32 	%r62, %r23;
$L__BB0_17:
	.pragma "nounroll";
	mul.wide.s32 	%rd13, %r62, 4;
	add.s64 	%rd14, %rd3, %rd13;
	ld.global.f32 	%f76, [%rd14+-32];
	div.rn.f32 	%f77, %f76, %f14;
	st.global.f32 	[%rd14+-32], %f77;
	ld.global.f32 	%f78, [%rd14+-28];
	div.rn.f32 	%f79, %f78, %f14;
	st.global.f32 	[%rd14+-28], %f79;
	ld.global.f32 	%f80, [%rd14+-24];
	div.rn.f32 	%f81, %f80, %f14;
	st.global.f32 	[%rd14+-24], %f81;
	ld.global.f32 	%f82, [%rd14+-20];
	div.rn.f32 	%f83, %f82, %f14;
	st.global.f32 	[%rd14+-20], %f83;
	ld.global.f32 	%f84, [%rd14+-16];
	div.rn.f32 	%f85, %f84, %f14;
	st.global.f32 	[%rd14+-16], %f85;
	ld.global.f32 	%f86, [%rd14+-12];
	div.rn.f32 	%f87, %f86, %f14;
	st.global.f32 	[%rd14+-12], %f87;
	ld.global.f32 	%f88, [%rd14+-8];
	div.rn.f32 	%f89, %f88, %f14;
	st.global.f32 	[%rd14+-8], %f89;
	ld.global.f32 	%f90, [%rd14+-4];
	div.rn.f32 	%f91, %f90, %f14;
	st.global.f32 	[%rd14+-4], %f91;
	ld.global.f32 	%f92, [%rd14];
	div.rn.f32 	%f93, %f92, %f14;
	st.global.f32 	[%rd14], %f93;
	ld.global.f32 	%f94, [%rd14+4];
	div.rn.f32 	%f95, %f94, %f14;
	st.global.f32 	[%rd14+4], %f95;
	ld.global.f32 	%f96, [%rd14+8];
	div.rn.f32 	%f97, %f96, %f14;
	st.global.f32 	[%rd14+8], %f97;
	ld.global.f32 	%f98, [%rd14+12];
	div.rn.f32 	%f99, %f98, %f14;
	st.global.f32 	[%rd14+12], %f99;
	ld.global.f32 	%f100, [%rd14+16];
	div.rn.f32 	%f101, %f100, %f14;
	st.global.f32 	[%rd14+16], %f101;
	ld.global.f32 	%f102, [%rd14+20];
	div.rn.f32 	%f103, %f102, %f14;
	st.global.f32 	[%rd14+20], %f103;
	ld.global.f32 	%f104, [%rd14+24];
	div.rn.f32 	%f105, %f104, %f14;
	st.global.f32 	[%rd14+24], %f105;
	ld.global.f32 	%f106, [%rd14+28];
	div.rn.f32 	%f107, %f106, %f14;
	st.global.f32 	[%rd14+28], %f107;
	add.s32 	%r63, %r63, 16;
	add.s32 	%r62, %r62, 16;
	setp.ne.s32 	%p13, %r63, 0;
	@%p13 bra 	$L__BB0_17;
$L__BB0_18:
	setp.eq.s32 	%p14, %r24, 0;
	@%p14 bra 	$L__BB0_27;
	and.b32  	%r32, %r44, 7;
	setp.lt.u32 	%p15, %r24, 8;
	@%p15 bra 	$L__BB0_21;
	add.s32 	%r53, %r65, %r23;
	mul.wide.s32 	%rd15, %r53, 4;
	add.s64 	%rd16, %rd1, %rd15;
	ld.global.f32 	%f108, [%rd16];
	div.rn.f32 	%f109, %f108, %f14;
	st.global.f32 	[%rd16], %f109;
	ld.global.f32 	%f110, [%rd16+4];
	div.rn.f32 	%f111, %f110, %f14;
	st.global.f32 	[%rd16+4], %f111;
	ld.global.f32 	%f112, [%rd16+8];
	div.rn.f32 	%f113, %f112, %f14;
	st.global.f32 	[%rd16+8], %f113;
	ld.global.f32 	%f114, [%rd16+12];
	div.rn.f32 	%f115, %f114, %f14;
	st.global.f32 	[%rd16+12], %f115;
	ld.global.f32 	%f116, [%rd16+16];
	div.rn.f32 	%f117, %f116, %f14;
	st.global.f32 	[%rd16+16], %f117;
	ld.global.f32 	%f118, [%rd16+20];
	div.rn.f32 	%f119, %f118, %f14;
	st.global.f32 	[%rd16+20], %f119;
	ld.global.f32 	%f120, [%rd16+24];
	div.rn.f32 	%f121, %f120, %f14;
	st.global.f32 	[%rd16+24], %f121;
	ld.global.f32 	%f122, [%rd16+28];
	div.rn.f32 	%f123, %f122, %f14;
	st.global.f32 	[%rd16+28], %f123;
	add.s32 	%r65, %r65, 8;
$L__BB0_21:
	setp.eq.s32 	%p16, %r32, 0;
	@%p16 bra 	$L__BB0_27;
	and.b32  	%r35, %r44, 3;
	setp.lt.u32 	%p17, %r32, 4;
	@%p17 bra 	$L__BB0_24;
	add.s32 	%r54, %r65, %r23;
	mul.wide.s32 	%rd17, %r54, 4;
	add.s64 	%rd18, %rd1, %rd17;
	ld.global.f32 	%f124, [%rd18];
	div.rn.f32 	%f125, %f124, %f14;
	st.global.f32 	[%rd18], %f125;
	ld.global.f32 	%f126, [%rd18+4];
	div.rn.f32 	%f127, %f126, %f14;
	st.global.f32 	[%rd18+4], %f127;
	ld.global.f32 	%f128, [%rd18+8];
	div.rn.f32 	%f129, %f128, %f14;
	st.global.f32 	[%rd18+8], %f129;
	ld.global.f32 	%f130, [%rd18+12];
	div.rn.f32 	%f131, %f130, %f14;
	st.global.f32 	[%rd18+12], %f131;
	add.s32 	%r65, %r65, 4;
$L__BB0_24:
	setp.eq.s32 	%p18, %r35, 0;
	@%p18 bra 	$L__BB0_27;
	add.s32 	%r68, %r65, %r23;
	neg.s32 	%r67, %r35;
$L__BB0_26:
	.pragma "nounroll";
	mul.wide.s32 	%rd19, %r68, 4;
	add.s64 	%rd20, %rd1, %rd19;
	ld.global.f32 	%f132, [%rd20];
	div.rn.f32 	%f133, %f132, %f14;
	st.global.f32 	[%rd20], %f133;
	add.s32 	%r68, %r68, 1;
	add.s32 	%r67, %r67, 1;
	setp.ne.s32 	%p19, %r67, 0;
	@%p19 bra 	$L__BB0_26;
$L__BB0_27:
	ret;

}
	// .globl	_Z22cosine_distance_kernelPKfS0_Pfiii
.visible .entry _Z22cosine_distance_kernelPKfS0_Pfiii(
	.param .u64 .ptr .align 1 _Z22cosine_distance_kernelPKfS0_Pfiii_param_0,
	.param .u64 .ptr .align 1 _Z22cosine_distance_kernelPKfS0_Pfiii_param_1,
	.param .u64 .ptr .align 1 _Z22cosine_distance_kernelPKfS0_Pfiii_param_2,
	.param .u32 _Z22cosine_distance_kernelPKfS0_Pfiii_param_3,
	.param .u32 _Z22cosine_distance_kernelPKfS0_Pfiii_param_4,
	.param .u32 _Z22cosine_distance_kernelPKfS0_Pfiii_param_5
)
{
	.reg .pred 	%p<13>;
	.reg .b32 	%r<50>;
	.reg .b32 	%f<114>;
	.reg .b64 	%rd<43>;

	ld.param.u64 	%rd11, [_Z22cosine_distance_kernelPKfS0_Pfiii_param_0];
	ld.param.u64 	%rd12, [_Z22cosine_distance_kernelPKfS0_Pfiii_param_1];
	ld.param.u64 	%rd10, [_Z22cosine_distance_kernelPKfS0_Pfiii_param_2];
	ld.param.u32 	%r27, [_Z22cosine_distance_kernelPKfS0_Pfiii_param_3];
	ld.param.u32 	%r28, [_Z22cosine_distance_kernelPKfS0_Pfiii_param_4];
	ld.param.u32 	%r26, [_Z22cosine_distance_kernelPKfS0_Pfiii_param_5];
	cvta.to.global.u64 	%rd1, %rd12;
	cvta.to.global.u64 	%rd2, %rd11;
	mov.u32 	%r29, %ctaid.x;
	mov.u32 	%r30, %ntid.x;
	mov.u32 	%r31, %tid.x;
	mad.lo.s32 	%r1, %r29, %r30, %r31;
	mov.u32 	%r32, %ctaid.y;
	mov.u32 	%r33, %ntid.y;
	mov.u32 	%r34, %tid.y;
	mad.lo.s32 	%r35, %r32, %r33, %r34;
	setp.ge.s32 	%p1, %r1, %r27;
	setp.ge.s32 	%p2, %r35, %r28;
	or.pred  	%p3, %p1, %p2;
	@%p3 bra 	$L__BB1_15;
	setp.lt.s32 	%p4, %r26, 1;
	mov.f32 	%f113, 0f00000000;
	@%p4 bra 	$L__BB1_14;
	mul.lo.s32 	%r3, %r26, %r1;
	mul.lo.s32 	%r4, %r26, %r35;
	and.b32  	%r5, %r26, 15;
	setp.lt.u32 	%p5, %r26, 16;
	mov.f32 	%f113, 0f00000000;
	mov.b32 	%r46, 0;
	@%p5 bra 	$L__BB1_5;
	and.b32  	%r46, %r26, 2147483632;
	neg.s32 	%r44, %r46;
	add.s64 	%rd3, %rd2, 32;
	mul.wide.u32 	%rd13, %r4, 4;
	add.s64 	%rd14, %rd13, %rd1;
	add.s64 	%rd41, %rd14, 32;
	mov.f32 	%f113, 0f00000000;
	mov.u32 	%r43, %r3;
$L__BB1_4:
	.pragma "nounroll";
	mul.wide.s32 	%rd15, %r43, 4;
	add.s64 	%rd16, %rd3, %rd15;
	ld.global.f32 	%f18, [%rd16+-32];
	ld.global.f32 	%f19, [%rd41+-32];
	fma.rn.f32 	%f20, %f18, %f19, %f113;
	ld.global.f32 	%f21, [%rd16+-28];
	ld.global.f32 	%f22, [%rd41+-28];
	fma.rn.f32 	%f23, %f21, %f22, %f20;
	ld.global.f32 	%f24, [%rd16+-24];
	ld.global.f32 	%f25, [%rd41+-24];
	fma.rn.f32 	%f26, %f24, %f25, %f23;
	ld.global.f32 	%f27, [%rd16+-20];
	ld.global.f32 	%f28, [%rd41+-20];
	fma.rn.f32 	%f29, %f27, %f28, %f26;
	ld.global.f32 	%f30, [%rd16+-16];
	ld.global.f32 	%f31, [%rd41+-16];
	fma.rn.f32 	%f32, %f30, %f31, %f29;
	ld.global.f32 	%f33, [%rd16+-12];
	ld.global.f32 	%f34, [%rd41+-12];
	fma.rn.f32 	%f35, %f33, %f34, %f32;
	ld.global.f32 	%f36, [%rd16+-8];
	ld.global.f32 	%f37, [%rd41+-8];
	fma.rn.f32 	%f38, %f36, %f37, %f35;
	ld.global.f32 	%f39, [%rd16+-4];
	ld.global.f32 	%f40, [%rd41+-4];
	fma.rn.f32 	%f41, %f39, %f40, %f38;
	ld.global.f32 	%f42, [%rd16];
	ld.global.f32 	%f43, [%rd41];
	fma.rn.f32 	%f44, %f42, %f43, %f41;
	ld.global.f32 	%f45, [%rd16+4];
	ld.global.f32 	%f46, [%rd41+4];
	fma.rn.f32 	%f47, %f45, %f46, %f44;
	ld.global.f32 	%f48, [%rd16+8];
	ld.global.f32 	%f49, [%rd41+8];
	fma.rn.f32 	%f50, %f48, %f49, %f47;
	ld.global.f32 	%f51, [%rd16+12];
	ld.global.f32 	%f52, [%rd41+12];
	fma.rn.f32 	%f53, %f51, %f52, %f50;
	ld.global.f32 	%f54, [%rd16+16];
	ld.global.f32 	%f55, [%rd41+16];
	fma.rn.f32 	%f56, %f54, %f55, %f53;
	ld.global.f32 	%f57, [%rd16+20];
	ld.global.f32 	%f58, [%rd41+20];
	fma.rn.f32 	%f59, %f57, %f58, %f56;
	ld.global.f32 	%f60, [%rd16+24];
	ld.global.f32 	%f61, [%rd41+24];
	fma.rn.f32 	%f62, %f60, %f61, %f59;
	ld.global.f32 	%f63, [%rd16+28];
	ld.global.f32 	%f64, [%rd41+28];
	fma.rn.f32 	%f113, %f63, %f64, %f62;
	add.s32 	%r44, %r44, 16;
	add.s32 	%r43, %r43, 16;
	add.s64 	%rd41, %rd41, 64;
	setp.ne.s32 	%p6, %r44, 0;
	@%p6 bra 	$L__BB1_4;
$L__BB1_5:
	setp.eq.s32 	%p7, %r5, 0;
	@%p7 bra 	$L__BB1_14;
	and.b32  	%r13, %r26, 7;
	setp.lt.u32 	%p8, %r5, 8;
	@%p8 bra 	$L__BB1_8;
	add.s32 	%r37, %r46, %r3;
	mul.wide.s32 	%rd17, %r37, 4;
	add.s64 	%rd18, %rd2, %rd17;
	ld.global.f32 	%f66, [%rd18];
	add.s32 	%r38, %r46, %r4;
	mul.wide.u32 	%rd19, %r38, 4;
	add.s64 	%rd20, %rd1, %rd19;
	ld.global.f32 	%f67, [%rd20];
	fma.rn.f32 	%f68, %f66, %f67, %f113;
	ld.global.f32 	%f69, [%rd18+4];
	cvt.u64.u32 	%rd21, %r4;
	cvt.u64.u32 	%rd22, %r46;
	add.s64 	%rd23, %rd22, %rd21;
	shl.b64 	%rd24, %rd23, 2;
	add.s64 	%rd25, %rd1, %rd24;
	ld.global.f32 	%f70, [%rd25+4];
	fma.rn.f32 	%f71, %f69, %f70, %f68;
	ld.global.f32 	%f72, [%rd18+8];
	ld.global.f32 	%f73, [%rd25+8];
	fma.rn.f32 	%f74, %f72, %f73, %f71;
	ld.global.f32 	%f75, [%rd18+12];
	ld.global.f32 	%f76, [%rd25+12];
	fma.rn.f32 	%f77, %f75, %f76, %f74;
	ld.global.f32 	%f78, [%rd18+16];
	ld.global.f32 	%f79, [%rd25+16];
	fma.rn.f32 	%f80, %f78, %f79, %f77;
	ld.global.f32 	%f81, [%rd18+20];
	ld.global.f32 	%f82, [%rd25+20];
	fma.rn.f32 	%f83, %f81, %f82, %f80;
	ld.global.f32 	%f84, [%rd18+24];
	ld.global.f32 	%f85, [%rd25+24];
	fma.rn.f32 	%f86, %f84, %f85, %f83;
	ld.global.f32 	%f87, [%rd18+28];
	ld.global.f32 	%f88, [%rd25+28];
	fma.rn.f32 	%f113, %f87, %f88, %f86;
	add.s32 	%r46, %r46, 8;
$L__BB1_8:
	setp.eq.s32 	%p9, %r13, 0;
	@%p9 bra 	$L__BB1_14;
	and.b32  	%r16, %r26, 3;
	setp.lt.u32 	%p10, %r13, 4;
	@%p10 bra 	$L__BB1_11;
	add.s32 	%r39, %r46, %r3;
	mul.wide.s32 	%rd26, %r39, 4;
	add.s64 	%rd27, %rd2, %rd26;
	ld.global.f32 	%f90, [%rd27];
	add.s32 	%r40, %r46, %r4;
	mul.wide.u32 	%rd28, %r40, 4;
	add.s64 	%rd29, %rd1, %rd28;
	ld.global.f32 	%f91, [%rd29];
	fma.rn.f32 	%f92, %f90, %f91, %f113;
	ld.global.f32 	%f93, [%rd27+4];
	cvt.u64.u32 	%rd30, %r4;
	cvt.u64.u32 	%rd31, %r46;
	add.s64 	%rd32, %rd31, %rd30;
	shl.b64 	%rd33, %rd32, 2;
	add.s64 	%rd34, %rd1, %rd33;
	ld.global.f32 	%f94, [%rd34+4];
	fma.rn.f32 	%f95, %f93, %f94, %f92;
	ld.global.f32 	%f96, [%rd27+8];
	ld.global.f32 	%f97, [%rd34+8];
	fma.rn.f32 	%f98, %f96, %f97, %f95;
	ld.global.f32 	%f99, [%rd27+12];
	ld.global.f32 	%f100, [%rd34+12];
	fma.rn.f32 	%f113, %f99, %f100, %f98;
	add.s32 	%r46, %r46, 4;
$L__BB1_11:
	setp.eq.s32 	%p11, %r16, 0;
	@%p11 bra 	$L__BB1_14;
	add.s32 	%r41, %r46, %r4;
	mul.wide.u32 	%rd35, %r41, 4;
	add.s64 	%rd42, %rd1, %rd35;
	add.s32 	%r49, %r46, %r3;
	neg.s32 	%r48, %r16;
$L__BB1_13:
	.pragma "nounroll";
	mul.wide.s32 	%rd36, %r49, 4;
	add.s64 	%rd37, %rd2, %rd36;
	ld.global.f32 	%f101, [%rd37];
	ld.global.f32 	%f102, [%rd42];
	fma.rn.f32 	%f113, %f101, %f102, %f113;
	add.s64 	%rd42, %rd42, 4;
	add.s32 	%r49, %r49, 1;
	add.s32 	%r48, %r48, 1;
	setp.ne.s32 	%p12, %r48, 0;
	@%p12 bra 	$L__BB1_13;
$L__BB1_14:
	mov.f32 	%f103, 0f3F800000;
	sub.f32 	%f104, %f103, %f113;
	mad.lo.s32 	%r42, %r28, %r1, %r35;
	cvta.to.global.u64 	%rd38, %rd10;
	mul.wide.s32 	%rd39, %r42, 4;
	add.s64 	%rd40, %rd38, %rd39;
	st.global.f32 	[%rd40], %f104;
$L__BB1_15:
	ret;

}
	// .globl	_Z11topk_kernelPKfPiiii
.visible .entry _Z11topk_kernelPKfPiiii(
	.param .u64 .ptr .align 1 _Z11topk_kernelPKfPiiii_param_0,
	.param .u64 .ptr .align 1 _Z11topk_kernelPKfPiiii_param_1,
	.param .u32 _Z11topk_kernelPKfPiiii_param_2,
	.param .u32 _Z11topk_kernelPKfPiiii_param_3,
	.param .u32 _Z11topk_kernelPKfPiiii_param_4
)
{
	.reg .pred 	%p<98>;
	.reg .b16 	%rs<9>;
	.reg .b32 	%r<291>;
	.reg .b32 	%f<78>;
	.reg .b64 	%rd<34>;

	ld.param.u64 	%rd6, [_Z11topk_kernelPKfPiiii_param_0];
	ld.param.u64 	%rd7, [_Z11topk_kernelPKfPiiii_param_1];
	ld.param.u32 	%r75, [_Z11topk_kernelPKfPiiii_param_2];
	ld.param.u32 	%r73, [_Z11topk_kernelPKfPiiii_param_3];
	ld.param.u32 	%r74, [_Z11topk_kernelPKfPiiii_param_4];
	cvta.to.global.u64 	%rd1, %rd6;
	cvta.to.global.u64 	%rd2, %rd7;
	mov.u32 	%r76, %ctaid.x;
	mov.u32 	%r77, %ntid.x;
	mov.u32 	%r78, %tid.x;
	mad.lo.s32 	%r1, %r76, %r77, %r78;
	setp.ge.s32 	%p1, %r1, %r75;
	setp.lt.s32 	%p2, %r74, 1;
	or.pred  	%p3, %p1, %p2;
	@%p3 bra 	$L__BB2_47;
	setp.lt.s32 	%p4, %r73, 1;
	mul.lo.s32 	%r2, %r74, %r1;
	mul.lo.s32 	%r3, %r73, %r1;
	@%p4 bra 	$L__BB2_36;
	and.b32  	%r4, %r73, 15;
	and.b32  	%r5, %r73, 7;
	and.b32  	%r6, %r73, 2147483632;
	and.b32  	%r7, %r73, 3;
	add.s64 	%rd3, %rd2, 32;
	mov.b32 	%r258, 0;
	mov.b16 	%rs7, 0;
	mov.u16 	%rs8, %rs7;
$L__BB2_3:
	setp.eq.s32 	%p13, %r258, 0;
	@%p13 bra 	$L__BB2_23;
	cvt.u32.u16 	%r93, %rs8;
	and.b32  	%r94, %r93, 15;
	add.s32 	%r9, %r94, -1;
	cvt.u32.u16 	%r95, %rs7;
	and.b32  	%r10, %r258, 15;
	and.b32  	%r11, %r258, 2147483632;
	and.b32  	%r12, %r95, 3;
	mov.f32 	%f72, 0f7F7FFFFF;
	mov.b32 	%r275, -1;
	mov.b32 	%r259, 0;
$L__BB2_5:
	setp.lt.u32 	%p14, %r258, 16;
	mov.b32 	%r268, 0;
	mov.u32 	%r273, %r268;
	@%p14 bra 	$L__BB2_8;
	and.b32  	%r99, %r258, -16;
	neg.s32 	%r262, %r99;
	mov.b32 	%r273, 0;
	mov.u32 	%r261, %r2;
$L__BB2_7:
	.pragma "nounroll";
	mul.wide.s32 	%rd16, %r261, 4;
	add.s64 	%rd17, %rd3, %rd16;
	ld.global.u32 	%r100, [%rd17+-32];
	setp.eq.s32 	%p15, %r100, %r259;
	ld.global.u32 	%r102, [%rd17+-28];
	setp.eq.s32 	%p16, %r102, %r259;
	ld.global.u32 	%r104, [%rd17+-24];
	setp.eq.s32 	%p17, %r104, %r259;
	ld.global.u32 	%r106, [%rd17+-20];
	setp.eq.s32 	%p18, %r106, %r259;
	ld.global.u32 	%r108, [%rd17+-16];
	setp.eq.s32 	%p19, %r108, %r259;
	ld.global.u32 	%r110, [%rd17+-12];
	setp.eq.s32 	%p20, %r110, %r259;
	ld.global.u32 	%r112, [%rd17+-8];
	setp.eq.s32 	%p21, %r112, %r259;
	ld.global.u32 	%r114, [%rd17+-4];
	setp.eq.s32 	%p22, %r114, %r259;
	ld.global.u32 	%r116, [%rd17];
	setp.eq.s32 	%p23, %r116, %r259;
	ld.global.u32 	%r118, [%rd17+4];
	setp.eq.s32 	%p24, %r118, %r259;
	ld.global.u32 	%r120, [%rd17+8];
	setp.eq.s32 	%p25, %r120, %r259;
	ld.global.u32 	%r122, [%rd17+12];
	setp.eq.s32 	%p26, %r122, %r259;
	ld.global.u32 	%r124, [%rd17+16];
	setp.eq.s32 	%p27, %r124, %r259;
	ld.global.u32 	%r126, [%rd17+20];
	setp.eq.s32 	%p28, %r126, %r259;
	ld.global.u32 	%r128, [%rd17+24];
	setp.eq.s32 	%p29, %r128, %r259;
	ld.global.u32 	%r130, [%rd17+28];
	setp.eq.s32 	%p30, %r130, %r259;
	selp.b32 	%r131, 1, %r273, %p15;
	selp.b32 	%r132, 1, %r131, %p16;
	selp.b32 	%r133, 1, %r132, %p17;
	selp.b32 	%r134, 1, %r133, %p18;
	selp.b32 	%r135, 1, %r134, %p19;
	selp.b32 	%r136, 1, %r135, %p20;
	selp.b32 	%r137, 1, %r136, %p21;
	selp.b32 	%r138, 1, %r137, %p22;
	selp.b32 	%r139, 1, %r138, %p23;
	selp.b32 	%r140, 1, %r139, %p24;
	selp.b32 	%r141, 1, %r140, %p25;
	selp.b32 	%r142, 1, %r141, %p26;
	selp.b32 	%r143, 1, %r142, %p27;
	selp.b32 	%r144, 1, %r143, %p28;
	selp.b32 	%r145, 1, %r144, %p29;
	selp.b32 	%r273, 1, %r145, %p30;
	add.s32 	%r262, %r262, 16;
	add.s32 	%r261, %r261, 16;
	setp.ne.s32 	%p31, %r262, 0;
	mov.u32 	%r268, %r11;
	@%p31 bra 	$L__BB2_7;
$L__BB2_8:
	setp.eq.s32 	%p32, %r10, 0;
	@%p32 bra 	$L__BB2_18;
	setp.lt.u32 	%p33, %r9, 7;
	@%p33 bra 	$L__BB2_11;
	add.s32 	%r147, %r268, %r2;
	mul.wide.s32 	%rd18, %r147, 4;
	add.s64 	%rd19, %rd2, %rd18;
	ld.global.u32 	%r148, [%rd19];
	setp.eq.s32 	%p34, %r148, %r259;
	ld.global.u32 	%r150, [%rd19+4];
	setp.eq.s32 	%p35, %r150, %r259;
	ld.global.u32 	%r152, [%rd19+8];
	setp.eq.s32 	%p36, %r152, %r259;
	ld.global.u32 	%r154, [%rd19+12];
	setp.eq.s32 	%p37, %r154, %r259;
	ld.global.u32 	%r156, [%rd19+16];
	setp.eq.s32 	%p38, %r156, %r259;
	ld.global.u32 	%r158, [%rd19+20];
	setp.eq.s32 	%p39, %r158, %r259;
	ld.global.u32 	%r160, [%rd19+24];
	setp.eq.s32 	%p40, %r160, %r259;
	ld.global.u32 	%r162, [%rd19+28];
	setp.eq.s32 	%p41, %r162, %r259;
	selp.b32 	%r163, 1, %r273, %p34;
	selp.b32 	%r164, 1, %r163, %p35;
	selp.b32 	%r165, 1, %r164, %p36;
	selp.b32 	%r166, 1, %r165, %p37;
	selp.b32 	%r167, 1, %r166, %p38;
	selp.b32 	%r168, 1, %r167, %p39;
	selp.b32 	%r169, 1, %r168, %p40;
	selp.b32 	%r273, 1, %r169, %p41;
	add.s32 	%r268, %r268, 8;
$L__BB2_11:
	cvt.u32.u16 	%r170, %rs8;
	and.b32  	%r171, %r170, 7;
	setp.eq.s32 	%p42, %r171, 0;
	@%p42 bra 	$L__BB2_18;
	cvt.u32.u16 	%r173, %rs7;
	and.b32  	%r174, %r173, 7;
	add.s32 	%r175, %r174, -1;
	setp.lt.u32 	%p43, %r175, 3;
	@%p43 bra 	$L__BB2_14;
	add.s32 	%r176, %r268, %r2;
	mul.wide.s32 	%rd20, %r176, 4;
	add.s64 	%rd21, %rd2, %rd20;
	ld.global.u32 	%r177, [%rd21];
	setp.eq.s32 	%p44, %r177, %r259;
	ld.global.u32 	%r179, [%rd21+4];
	setp.eq.s32 	%p45, %r179, %r259;
	ld.global.u32 	%r181, [%rd21+8];
	setp.eq.s32 	%p46, %r181, %r259;
	ld.global.u32 	%r183, [%rd21+12];
	setp.eq.s32 	%p47, %r183, %r259;
	selp.b32 	%r184, 1, %r273, %p44;
	selp.b32 	%r185, 1, %r184, %p45;
	selp.b32 	%r186, 1, %r185, %p46;
	selp.b32 	%r273, 1, %r186, %p47;
	add.s32 	%r268, %r268, 4;
$L__BB2_14:
	setp.eq.s32 	%p48, %r12, 0;
	@%p48 bra 	$L__BB2_18;
	setp.eq.s32 	%p49, %r12, 1;
	add.s32 	%r187, %r268, %r2;
	mul.wide.s32 	%rd22, %r187, 4;
	add.s64 	%rd4, %rd2, %rd22;
	ld.global.u32 	%r188, [%rd4];
	setp.eq.s32 	%p50, %r188, %r259;
	selp.b32 	%r273, 1, %r273, %p50;
	@%p49 bra 	$L__BB2_18;
	setp.eq.s32 	%p51, %r12, 2;
	ld.global.u32 	%r189, [%rd4+4];
	setp.eq.s32 	%p52, %r189, %r259;
	selp.b32 	%r273, 1, %r273, %p52;
	@%p51 bra 	$L__BB2_18;
	ld.global.u32 	%r190, [%rd4+8];
	setp.eq.s32 	%p53, %r190, %r259;
	selp.b32 	%r273, 1, %r273, %p53;
$L__BB2_18:
	setp.ne.s32 	%p54, %r273, 0;
	@%p54 bra 	$L__BB2_21;
	add.s32 	%r191, %r259, %r3;
	mul.wide.s32 	%rd23, %r191, 4;
	add.s64 	%rd24, %rd1, %rd23;
	ld.global.f32 	%f2, [%rd24];
	setp.geu.f32 	%p55, %f2, %f72;
	@%p55 bra 	$L__BB2_21;
	mov.f32 	%f72, %f2;
	mov.u32 	%r275, %r259;
$L__BB2_21:
	add.s32 	%r259, %r259, 1;
	setp.ne.s32 	%p56, %r259, %r73;
	@%p56 bra 	$L__BB2_5;
$L__BB2_22:
	add.s32 	%r257, %r258, %r2;
	mul.wide.s32 	%rd32, %r257, 4;
	add.s64 	%rd33, %rd2, %rd32;
	st.global.u32 	[%rd33], %r275;
	add.s32 	%r258, %r258, 1;
	setp.eq.s32 	%p97, %r258, %r74;
	add.s16 	%rs8, %rs8, 1;
	add.s16 	%rs7, %rs7, 1;
	@%p97 bra 	$L__BB2_47;
	bra.uni 	$L__BB2_3;
$L__BB2_23:
	setp.lt.u32 	%p57, %r73, 16;
	mov.f32 	%f75, 0f7F7FFFFF;
	mov.b32 	%r275, -1;
	mov.b32 	%r282, 0;
	@%p57 bra 	$L__BB2_26;
	mov.f32 	%f75, 0f7F7FFFFF;
	mov.b32 	%r275, -1;
	mov.b32 	%r276, 0;
$L__BB2_25:
	.pragma "nounroll";
	add.s32 	%r197, %r276, %r3;
	mul.wide.s32 	%rd25, %r197, 4;
	add.s64 	%rd26, %rd1, %rd25;
	ld.global.f32 	%f16, [%rd26];
	setp.lt.f32 	%p58, %f16, %f75;
	selp.f32 	%f17, %f16, %f75, %p58;
	selp.b32 	%r198, %r276, %r275, %p58;
	add.s32 	%r199, %r276, 1;
	ld.global.f32 	%f18, [%rd26+4];
	setp.lt.f32 	%p59, %f18, %f17;
	selp.f32 	%f19, %f18, %f17, %p59;
	selp.b32 	%r200, %r199, %r198, %p59;
	add.s32 	%r201, %r276, 2;
	ld.global.f32 	%f20, [%rd26+8];
	setp.lt.f32 	%p60, %f20, %f19;
	selp.f32 	%f21, %f20, %f19, %p60;
	selp.b32 	%r202, %r201, %r200, %p60;
	add.s32 	%r203, %r276, 3;
	ld.global.f32 	%f22, [%rd26+12];
	setp.lt.f32 	%p61, %f22, %f21;
	selp.f32 	%f23, %f22, %f21, %p61;
	selp.b32 	%r204, %r203, %r202, %p61;
	add.s32 	%r205, %r276, 4;
	ld.global.f32 	%f24, [%rd26+16];
	setp.lt.f32 	%p62, %f24, %f23;
	selp.f32 	%f25, %f24, %f23, %p62;
	selp.b32 	%r206, %r205, %r204, %p62;
	add.s32 	%r207, %r276, 5;
	ld.global.f32 	%f26, [%rd26+20];
	setp.lt.f32 	%p63, %f26, %f25;
	selp.f32 	%f27, %f26, %f25, %p63;
	selp.b32 	%r208, %r207, %r206, %p63;
	add.s32 	%r209, %r276, 6;
	ld.global.f32 	%f28, [%rd26+24];
	setp.lt.f32 	%p64, %f28, %f27;
	selp.f32 	%f29, %f28, %f27, %p64;
	selp.b32 	%r210, %r209, %r208, %p64;
	add.s32 	%r211, %r276, 7;
	ld.global.f32 	%f30, [%rd26+28];
	setp.lt.f32 	%p65, %f30, %f29;
	selp.f32 	%f31, %f30, %f29, %p65;
	selp.b32 	%r212, %r211, %r210, %p65;
	add.s32 	%r213, %r276, 8;
	ld.global.f32 	%f32, [%rd26+32];
	setp.lt.f32 	%p66, %f32, %f31;
	selp.f32 	%f33, %f32, %f31, %p66;
	selp.b32 	%r214, %r213, %r212, %p66;
	add.s32 	%r215, %r276, 9;
	ld.global.f32 	%f34, [%rd26+36];
	setp.lt.f32 	%p67, %f34, %f33;
	selp.f32 	%f35, %f34, %f33, %p67;
	selp.b32 	%r216, %r215, %r214, %p67;
	add.s32 	%r217, %r276, 10;
	ld.global.f32 	%f36, [%rd26+40];
	setp.lt.f32 	%p68, %f36, %f35;
	selp.f32 	%f37, %f36, %f35, %p68;
	selp.b32 	%r218, %r217, %r216, %p68;
	add.s32 	%r219, %r276, 11;
	ld.global.f32 	%f38, [%rd26+44];
	setp.lt.f32 	%p69, %f38, %f37;
	selp.f32 	%f39, %f38, %f37, %p69;
	selp.b32 	%r220, %r219, %r218, %p69;
	add.s32 	%r221, %r276, 12;
	ld.global.f32 	%f40, [%rd26+48];
	setp.lt.f32 	%p70, %f40, %f39;
	selp.f32 	%f41, %f40, %f39, %p70;
	selp.b32 	%r222, %r221, %r220, %p70;
	add.s32 	%r223, %r276, 13;
	ld.global.f32 	%f42, [%rd26+52];
	setp.lt.f32 	%p71, %f42, %f41;
	selp.f32 	%f43, %f42, %f41, %p71;
	selp.b32 	%r224, %r223, %r222, %p71;
	add.s32 	%r225, %r276, 14;
	ld.global.f32 	%f44, [%rd26+56];
	setp.lt.f32 	%p72, %f44, %f43;
	selp.f32 	%f45, %f44, %f43, %p72;
	selp.b32 	%r226, %r225, %r224, %p72;
	add.s32 	%r227, %r276, 15;
	ld.global.f32 	%f46, [%rd26+60];
	setp.lt.f32 	%p73, %f46, %f45;
	selp.f32 	%f75, %f46, %f45, %p73;
	selp.b32 	%r275, %r227, %r226, %p73;
	add.s32 	%r276, %r276, 16;
	setp.ne.s32 	%p74, %r276, %r6;
	mov.u32 	%r282, %r6;
	@%p74 bra 	$L__BB2_25;
$L__BB2_26:
	setp.eq.s32 	%p75, %r4, 0;
	@%p75 bra 	$L__BB2_22;
	add.s32 	%r229, %r4, -1;
	setp.lt.u32 	%p76, %r229, 7;
	@%p76 bra 	$L__BB2_29;
	add.s32 	%r230, %r282, %r3;
	mul.wide.s32 	%rd27, %r230, 4;
	add.s64 	%rd28, %rd1, %rd27;
	ld.global.f32 	%f47, [%rd28];
	setp.lt.f32 	%p77, %f47, %f75;
	selp.f32 	%f48, %f47, %f75, %p77;
	selp.b32 	%r231, %r282, %r275, %p77;
	add.s32 	%r232, %r282, 1;
	ld.global.f32 	%f49, [%rd28+4];
	setp.lt.f32 	%p78, %f49, %f48;
	selp.f32 	%f50, %f49, %f48, %p78;
	selp.b32 	%r233, %r232, %r231, %p78;
	add.s32 	%r234, %r282, 2;
	ld.global.f32 	%f51, [%rd28+8];
	setp.lt.f32 	%p79, %f51, %f50;
	selp.f32 	%f52, %f51, %f50, %p79;
	selp.b32 	%r235, %r234, %r233, %p79;
	add.s32 	%r236, %r282, 3;
	ld.global.f32 	%f53, [%rd28+12];
	setp.lt.f32 	%p80, %f53, %f52;
	selp.f32 	%f54, %f53, %f52, %p80;
	selp.b32 	%r237, %r236, %r235, %p80;
	add.s32 	%r238, %r282, 4;
	ld.global.f32 	%f55, [%rd28+16];
	setp.lt.f32 	%p81, %f55, %f54;
	selp.f32 	%f56, %f55, %f54, %p81;
	selp.b32 	%r239, %r238, %r237, %p81;
	add.s32 	%r240, %r282, 5;
	ld.global.f32 	%f57, [%rd28+20];
	setp.lt.f32 	%p82, %f57, %f56;
	selp.f32 	%f58, %f57, %f56, %p82;
	selp.b32 	%r241, %r240, %r239, %p82;
	add.s32 	%r242, %r282, 6;
	ld.global.f32 	%f59, [%rd28+24];
	setp.lt.f32 	%p83, %f59, %f58;
	selp.f32 	%f60, %f59, %f58, %p83;
	selp.b32 	%r243, %r242, %r241, %p83;
	add.s32 	%r244, %r282, 7;
	ld.global.f32 	%f61, [%rd28+28];
	setp.lt.f32 	%p84, %f61, %f60;
	selp.f32 	%f75, %f61, %f60, %p84;
	selp.b32 	%r275, %r244, %r243, %p84;
	add.s32 	%r282, %r282, 8;
$L__BB2_29:
	setp.eq.s32 	%p85, %r5, 0;
	@%p85 bra 	$L__BB2_22;
	add.s32 	%r246, %r5, -1;
	setp.lt.u32 	%p86, %r246, 3;
	@%p86 bra 	$L__BB2_32;
	add.s32 	%r247, %r282, %r3;
	mul.wide.s32 	%rd29, %r247, 4;
	add.s64 	%rd30, %rd1, %rd29;
	ld.global.f32 	%f62, [%rd30];
	setp.lt.f32 	%p87, %f62, %f75;
	selp.f32 	%f63, %f62, %f75, %p87;
	selp.b32 	%r248, %r282, %r275, %p87;
	add.s32 	%r249, %r282, 1;
	ld.global.f32 	%f64, [%rd30+4];
	setp.lt.f32 	%p88, %f64, %f63;
	selp.f32 	%f65, %f64, %f63, %p88;
	selp.b32 	%r250, %r249, %r248, %p88;
	add.s32 	%r251, %r282, 2;
	ld.global.f32 	%f66, [%rd30+8];
	setp.lt.f32 	%p89, %f66, %f65;
	selp.f32 	%f67, %f66, %f65, %p89;
	selp.b32 	%r252, %r251, %r250, %p89;
	add.s32 	%r253, %r282, 3;
	ld.global.f32 	%f68, [%rd30+12];
	setp.lt.f32 	%p90, %f68, %f67;
	selp.f32 	%f75, %f68, %f67, %p90;
	selp.b32 	%r275, %r253, %r252, %p90;
	add.s32 	%r282, %r282, 4;
$L__BB2_32:
	setp.eq.s32 	%p91, %r7, 0;
	@%p91 bra 	$L__BB2_22;
	setp.eq.s32 	%p92, %r7, 1;
	add.s32 	%r254, %r282, %r3;
	mul.wide.s32 	%rd31, %r254, 4;
	add.s64 	%rd5, %rd1, %rd31;
	ld.global.f32 	%f69, [%rd5];
	setp.lt.f32 	%p93, %f69, %f75;
	selp.f32 	%f11, %f69, %f75, %p93;
	selp.b32 	%r275, %r282, %r275, %p93;
	@%p92 bra 	$L__BB2_22;
	setp.eq.s32 	%p94, %r7, 2;
	add.s32 	%r255, %r282, 1;
	ld.global.f32 	%f70, [%rd5+4];
	setp.lt.f32 	%p95, %f70, %f11;
	selp.f32 	%f12, %f70, %f11, %p95;
	selp.b32 	%r275, %r255, %r275, %p95;
	@%p94 bra 	$L__BB2_22;
	add.s32 	%r256, %r282, 2;
	ld.global.f32 	%f71, [%rd5+8];
	setp.lt.f32 	%p96, %f71, %f12;
	selp.b32 	%r275, %r256, %r275, %p96;
	bra.uni 	$L__BB2_22;
$L__BB2_36:
	and.b32  	%r63, %r74, 7;
	setp.lt.u32 	%p5, %r74, 8;
	mov.b32 	%r289, 0;
	@%p5 bra 	$L__BB2_39;
	and.b32  	%r289, %r74, 2147483640;
	mov.b32 	%r287, 0;
$L__BB2_38:
	.pragma "nounroll";
	add.s32 	%r81, %r287, %r2;
	mul.wide.s32 	%rd8, %r81, 4;
	add.s64 	%rd9, %rd2, %rd8;
	mov.b32 	%r82, -1;
	st.global.u32 	[%rd9], %r82;
	st.global.u32 	[%rd9+4], %r82;
	st.global.u32 	[%rd9+8], %r82;
	st.global.u32 	[%rd9+12], %r82;
	st.global.u32 	[%rd9+16], %r82;
	st.global.u32 	[%rd9+20], %r82;
	st.global.u32 	[%rd9+24], %r82;
	st.global.u32 	[%rd9+28], %r82;
	add.s32 	%r287, %r287, 8;
	setp.ne.s32 	%p6, %r287, %r289;
	@%p6 bra 	$L__BB2_38;
$L__BB2_39:
	setp.eq.s32 	%p7, %r63, 0;
	@%p7 bra 	$L__BB2_47;
	and.b32  	%r68, %r74, 3;
	setp.lt.u32 	%p8, %r63, 4;
	@%p8 bra 	$L__BB2_42;
	add.s32 	%r83, %r289, %r2;
	mul.wide.s32 	%rd10, %r83, 4;
	add.s64 	%rd11, %rd2, %rd10;
	mov.b32 	%r84, -1;
	st.global.u32 	[%rd11], %r84;
	st.global.u32 	[%rd11+4], %r84;
	st.global.u32 	[%rd11+8], %r84;
	st.global.u32 	[%rd11+12], %r84;
	add.s32 	%r289, %r289, 4;
$L__BB2_42:
	setp.eq.s32 	%p9, %r68, 0;
	@%p9 bra 	$L__BB2_47;
	setp.eq.s32 	%p10, %r68, 1;
	@%p10 bra 	$L__BB2_45;
	add.s32 	%r85, %r289, %r2;
	mul.wide.s32 	%rd12, %r85, 4;
	add.s64 	%rd13, %rd2, %rd12;
	mov.b32 	%r86, -1;
	st.global.u32 	[%rd13], %r86;
	st.global.u32 	[%rd13+4], %r86;
	add.s32 	%r289, %r289, 2;
$L__BB2_45:
	and.b32  	%r87, %r74, 1;
	setp.eq.b32 	%p11, %r87, 1;
	not.pred 	%p12, %p11;
	@%p12 bra 	$L__BB2_47;
	add.s32 	%r88, %r289, %r2;
	mul.wide.s32 	%rd14, %r88, 4;
	add.s64 	%rd15, %rd2, %rd14;
	mov.b32 	%r89, -1;
	st.global.u32 	[%rd15], %r89;
$L__BB2_47:
	ret;

}


// ===== COMPILED SASS (sm_100) =====

	.target	sm_100

	.elftype	@"ET_EXEC"


//--------------------- .note.nv.tkinfo           --------------------------
	.section	.note.nv.tkinfo,"",@"SHT_NOTE"
	.sectionflags	@"SHF_NOTE_NV_TKINFO"
	.tkinfo
        /*0018*/ 	.word	0x00000002
        /*0030*/ 	.string	""
        /*0030*/ 	.string	"ptxas"
        /*0030*/ 	.string	"Cuda compilation tools, release 13.0, V13.0.88"
        /*0030*/ 	.string	"Build cuda_13.0.r13.0/compiler.36424714_0"
        /*0030*/ 	.string	"-arch sm_100 -m 64 "



//--------------------- .note.nv.cuinfo           --------------------------
	.section	.note.nv.cuinfo,"",@"SHT_NOTE"
	.sectionflags	@"SHF_NOTE_NV_CUINFO"
        /*0018*/ 	.short	0x0002
        /*001a*/ 	.short	0x0064
        /*001c*/ 	.short	0x0082
	.zero		2


//--------------------- .nv.info                  --------------------------
	.section	.nv.info,"",@"SHT_CUDA_INFO"
	.align	4


	//----- nvinfo : EIATTR_REGCOUNT
	.align		4
        /*0000*/ 	.byte	0x04, 0x2f
        /*0002*/ 	.short	(.L_1 - .L_0)
	.align		4
.L_0:
        /*0004*/ 	.word	index@(_Z16normalize_kernelPfii)
        /*0008*/ 	.word	0x0000001e


	//----- nvinfo : EIATTR_FRAME_SIZE
	.align		4
.L_1:
        /*000c*/ 	.byte	0x04, 0x11
        /*000e*/ 	.short	(.L_3 - .L_2)
	.align		4
.L_2:
        /*0010*/ 	.word	index@($__internal_1_$__cuda_sm3x_div_rn_noftz_f32_slowpath)
        /*0014*/ 	.word	0x00000000


	//----- nvinfo : EIATTR_FRAME_SIZE
	.align		4
.L_3:
        /*0018*/ 	.byte	0x04, 0x11
        /*001a*/ 	.short	(.L_5 - .L_4)
	.align		4
.L_4:
        /*001c*/ 	.word	index@($__internal_0_$__cuda_sm20_sqrt_rn_f32_slowpath)
        /*0020*/ 	.word	0x00000000


	//----- nvinfo : EIATTR_FRAME_SIZE
	.align		4
.L_5:
        /*0024*/ 	.byte	0x04, 0x11
        /*0026*/ 	.short	(.L_7 - .L_6)
	.align		4
.L_6:
        /*0028*/ 	.word	index@(_Z16normalize_kernelPfii)
        /*002c*/ 	.word	0x00000000


	//----- nvinfo : EIATTR_REGCOUNT
	.align		4
.L_7:
        /*0030*/ 	.byte	0x04, 0x2f
        /*0032*/ 	.short	(.L_9 - .L_8)
	.align		4
.L_8:
        /*0034*/ 	.word	index@(_Z22cosine_distance_kernelPKfS0_Pfiii)
        /*0038*/ 	.word	0x00000020


	//----- nvinfo : EIATTR_FRAME_SIZE
	.align		4
.L_9:
        /*003c*/ 	.byte	0x04, 0x11
        /*003e*/ 	.short	(.L_11 - .L_10)
	.align		4
.L_10:
        /*0040*/ 	.word	index@(_Z22cosine_distance_kernelPKfS0_Pfiii)
        /*0044*/ 	.word	0x00000000


	//----- nvinfo : EIATTR_REGCOUNT
	.align		4
.L_11:
        /*0048*/ 	.byte	0x04, 0x2f
        /*004a*/ 	.short	(.L_13 - .L_12)
	.align		4
.L_12:
        /*004c*/ 	.word	index@(_Z11topk_kernelPKfPiiii)
        /*0050*/ 	.word	0x00000020


	//----- nvinfo : EIATTR_FRAME_SIZE
	.align		4
.L_13:
        /*0054*/ 	.byte	0x04, 0x11
        /*0056*/ 	.short	(.L_15 - .L_14)
	.align		4
.L_14:
        /*0058*/ 	.word	index@(_Z11topk_kernelPKfPiiii)
        /*005c*/ 	.word	0x00000000


	//----- nvinfo : EIATTR_MIN_STACK_SIZE
	.align		4
.L_15:
        /*0060*/ 	.byte	0x04, 0x12
        /*0062*/ 	.short	(.L_17 - .L_16)
	.align		4
.L_16:
        /*0064*/ 	.word	index@(_Z11topk_kernelPKfPiiii)
        /*0068*/ 	.word	0x00000000


	//----- nvinfo : EIATTR_MIN_STACK_SIZE
	.align		4
.L_17:
        /*006c*/ 	.byte	0x04, 0x12
        /*006e*/ 	.short	(.L_19 - .L_18)
	.align		4
.L_18:
        /*0070*/ 	.word	index@(_Z22cosine_distance_kernelPKfS0_Pfiii)
        /*0074*/ 	.word	0x00000000


	//----- nvinfo : EIATTR_MIN_STACK_SIZE
	.align		4
.L_19:
        /*0078*/ 	.byte	0x04, 0x12
        /*007a*/ 	.short	(.L_21 - .L_20)
	.align		4
.L_20:
        /*007c*/ 	.word	index@(_Z16normalize_kernelPfii)
        /*0080*/ 	.word	0x00000000
.L_21:


//--------------------- .nv.compat                --------------------------
	.section	.nv.compat,"",@"SHT_CUDA_COMPAT_INFO"
	.align	4
        /*0000*/ 	.byte	0x02, 0x09, 0x00, 0x00, 0x02, 0x02, 0x01, 0x00, 0x02, 0x05, 0x05, 0x00, 0x03, 0x07, 0x01, 0x01
        /*0010*/ 	.byte	0x02, 0x03, 0x00, 0x00, 0x02, 0x06, 0x01, 0x00, 0x04, 0x0b, 0x08, 0x00, 0x01, 0x00, 0x00, 0x00
        /*0020*/ 	.byte	0x00, 0x00, 0x00, 0x00


//--------------------- .nv.info._Z11topk_kernelPKfPiiii --------------------------
	.section	.nv.info._Z11topk_kernelPKfPiiii,"",@"SHT_CUDA_INFO"
	.sectionflags	@""
	.align	4


	//----- nvinfo : EIATTR_CUDA_API_VERSION
	.align		4
        /*0000*/ 	.byte	0x04, 0x37
        /*0002*/ 	.short	(.L_23 - .L_22)
.L_22:
        /*0004*/ 	.word	0x00000082


	//----- nvinfo : EIATTR_KPARAM_INFO
	.align		4
.L_23:
        /*0008*/ 	.byte	0x04, 0x17
        /*000a*/ 	.short	(.L_25 - .L_24)
.L_24:
        /*000c*/ 	.word	0x00000000
        /*0010*/ 	.short	0x0004
        /*0012*/ 	.short	0x0018
        /*0014*/ 	.byte	0x00, 0xf0, 0x11, 0x00


	//----- nvinfo : EIATTR_KPARAM_INFO
	.align		4
.L_25:
        /*0018*/ 	.byte	0x04, 0x17
        /*001a*/ 	.short	(.L_27 - .L_26)
.L_26:
        /*001c*/ 	.word	0x00000000
        /*0020*/ 	.short	0x0003
        /*0022*/ 	.short	0x0014
        /*0024*/ 	.byte	0x00, 0xf0, 0x11, 0x00


	//----- nvinfo : EIATTR_KPARAM_INFO
	.align		4
.L_27:
        /*0028*/ 	.byte	0x04, 0x17
        /*002a*/ 	.short	(.L_29 - .L_28)
.L_28:
        /*002c*/ 	.word	0x00000000
        /*0030*/ 	.short	0x0002
        /*0032*/ 	.short	0x0010
        /*0034*/ 	.byte	0x00, 0xf0, 0x11, 0x00


	//----- nvinfo : EIATTR_KPARAM_INFO
	.align		4
.L_29:
        /*0038*/ 	.byte	0x04, 0x17
        /*003a*/ 	.short	(.L_31 - .L_30)
.L_30:
        /*003c*/ 	.word	0x00000000
        /*0040*/ 	.short	0x0001
        /*0042*/ 	.short	0x0008
        /*0044*/ 	.byte	0x00, 0xf5, 0x21, 0x00


	//----- nvinfo : EIATTR_KPARAM_INFO
	.align		4
.L_31:
        /*0048*/ 	.byte	0x04, 0x17
        /*004a*/ 	.short	(.L_33 - .L_32)
.L_32:
        /*004c*/ 	.word	0x00000000
        /*0050*/ 	.short	0x0000
        /*0052*/ 	.short	0x0000
        /*0054*/ 	.byte	0x00, 0xf5, 0x21, 0x00


	//----- nvinfo : EIATTR_SPARSE_MMA_MASK
	.align		4
.L_33:
        /*0058*/ 	.byte	0x03, 0x50
        /*005a*/ 	.short	0x0000


	//----- nvinfo : EIATTR_MAXREG_COUNT
	.align		4
        /*005c*/ 	.byte	0x03, 0x1b
        /*005e*/ 	.short	0x00ff


	//----- nvinfo : EIATTR_MERCURY_ISA_VERSION
	.align		4
        /*0060*/ 	.byte	0x03, 0x5f
        /*0062*/ 	.short	0x0101


	//----- nvinfo : EIATTR_VRC_CTA_INIT_COUNT
	.align		4
        /*0064*/ 	.byte	0x02, 0x4a
	.zero		1
	.zero		1


	//----- nvinfo : EIATTR_EXIT_INSTR_OFFSETS
	.align		4
        /*0068*/ 	.byte	0x04, 0x1c
        /*006a*/ 	.short	(.L_35 - .L_34)


	//   ....[0]....
.L_34:
        /*006c*/ 	.word	0x00000090


	//   ....[1]....
        /*0070*/ 	.word	0x00001670


	//   ....[2]....
        /*0074*/ 	.word	0x00001820


	//   ....[3]....
        /*0078*/ 	.word	0x00001900


	//   ....[4]....
        /*007c*/ 	.word	0x000019c0


	//   ....[5]....
        /*0080*/ 	.word	0x00001a20


	//----- nvinfo : EIATTR_CRS_STACK_SIZE
	.align		4
.L_35:
        /*0084*/ 	.byte	0x04, 0x1e
        /*0086*/ 	.short	(.L_37 - .L_36)
.L_36:
        /*0088*/ 	.word	0x00000000


	//----- nvinfo : EIATTR_CBANK_PARAM_SIZE
	.align		4
.L_37:
        /*008c*/ 	.byte	0x03, 0x19
        /*008e*/ 	.short	0x001c


	//----- nvinfo : EIATTR_PARAM_CBANK
	.align		4
        /*0090*/ 	.byte	0x04, 0x0a
        /*0092*/ 	.short	(.L_39 - .L_38)
	.align		4
.L_38:
        /*0094*/ 	.word	index@(.nv.constant0._Z11topk_kernelPKfPiiii)
        /*0098*/ 	.short	0x0380
        /*009a*/ 	.short	0x001c


	//----- nvinfo : EIATTR_SW_WAR
	.align		4
.L_39:
        /*009c*/ 	.byte	0x04, 0x36
        /*009e*/ 	.short	(.L_41 - .L_40)
.L_40:
        /*00a0*/ 	.word	0x00000008
.L_41:


//--------------------- .nv.info._Z22cosine_distance_kernelPKfS0_Pfiii --------------------------
	.section	.nv.info._Z22cosine_distance_kernelPKfS0_Pfiii,"",@"SHT_CUDA_INFO"
	.sectionflags	@""
	.align	4


	//----- nvinfo : EIATTR_CUDA_API_VERSION
	.align		4
        /*0000*/ 	.byte	0x04, 0x37
        /*0002*/ 	.short	(.L_43 - .L_42)
.L_42:
        /*0004*/ 	.word	0x00000082


	//----- nvinfo : EIATTR_KPARAM_INFO
	.align		4
.L_43:
        /*0008*/ 	.byte	0x04, 0x17
        /*000a*/ 	.short	(.L_45 - .L_44)
.L_44:
        /*000c*/ 	.word	0x00000000
        /*0010*/ 	.short	0x0005
        /*0012*/ 	.short	0x0020
        /*0014*/ 	.byte	0x00, 0xf0, 0x11, 0x00


	//----- nvinfo : EIATTR_KPARAM_INFO
	.align		4
.L_45:
        /*0018*/ 	.byte	0x04, 0x17
        /*001a*/ 	.short	(.L_47 - .L_46)
.L_46:
        /*001c*/ 	.word	0x00000000
        /*0020*/ 	.short	0x0004
        /*0022*/ 	.short	0x001c
        /*0024*/ 	.byte	0x00, 0xf0, 0x11, 0x00


	//----- nvinfo : EIATTR_KPARAM_INFO
	.align		4
.L_47:
        /*0028*/ 	.byte	0x04, 0x17
        /*002a*/ 	.short	(.L_49 - .L_48)
.L_48:
        /*002c*/ 	.word	0x00000000
        /*0030*/ 	.short	0x0003
        /*0032*/ 	.short	0x0018
        /*0034*/ 	.byte	0x00, 0xf0, 0x11, 0x00


	//----- nvinfo : EIATTR_KPARAM_INFO
	.align		4
.L_49:
        /*0038*/ 	.byte	0x04, 0x17
        /*003a*/ 	.short	(.L_51 - .L_50)
.L_50:
        /*003c*/ 	.word	0x00000000
        /*0040*/ 	.short	0x0002
        /*0042*/ 	.short	0x0010
        /*0044*/ 	.byte	0x00, 0xf5, 0x21, 0x00


	//----- nvinfo : EIATTR_KPARAM_INFO
	.align		4
.L_51:
        /*0048*/ 	.byte	0x04, 0x17
        /*004a*/ 	.short	(.L_53 - .L_52)
.L_52:
        /*004c*/ 	.word	0x00000000
        /*0050*/ 	.short	0x0001
        /*0052*/ 	.short	0x0008
        /*0054*/ 	.byte	0x00, 0xf5, 0x21, 0x00


	//----- nvinfo : EIATTR_KPARAM_INFO
	.align		4
.L_53:
        /*0058*/ 	.byte	0x04, 0x17
        /*005a*/ 	.short	(.L_55 - .L_54)
.L_54:
        /*005c*/ 	.word	0x00000000
        /*0060*/ 	.short	0x0000
        /*0062*/ 	.short	0x0000
        /*0064*/ 	.byte	0x00, 0xf5, 0x21, 0x00


	//----- nvinfo : EIATTR_SPARSE_MMA_MASK
	.align		4
.L_55:
        /*0068*/ 	.byte	0x03, 0x50
        /*006a*/ 	.short	0x0000


	//----- nvinfo : EIATTR_MAXREG_COUNT
	.align		4
        /*006c*/ 	.byte	0x03, 0x1b
        /*006e*/ 	.short	0x00ff


	//----- nvinfo : EIATTR_MERCURY_ISA_VERSION
	.align		4
        /*0070*/ 	.byte	0x03, 0x5f
        /*0072*/ 	.short	0x0101


	//----- nvinfo : EIATTR_VRC_CTA_INIT_COUNT
	.align		4
        /*0074*/ 	.byte	0x02, 0x4a
	.zero		1
	.zero		1


	//----- nvinfo : EIATTR_EXIT_INSTR_OFFSETS
	.align		4
        /*0078*/ 	.byte	0x04, 0x1c
        /*007a*/ 	.short	(.L_57 - .L_56)


	//   ....[0]....
.L_56:
        /*007c*/ 	.word	0x000000c0


	//   ....[1]....
        /*0080*/ 	.word	0x00000bd0


	//----- nvinfo : EIATTR_CBANK_PARAM_SIZE
	.align		4
.L_57:
        /*0084*/ 	.byte	0x03, 0x19
        /*0086*/ 	.short	0x0024


	//----- nvinfo : EIATTR_PARAM_CBANK
	.align		4
        /*0088*/ 	.byte	0x04, 0x0a
        /*008a*/ 	.short	(.L_59 - .L_58)
	.align		4
.L_58:
        /*008c*/ 	.word	index@(.nv.constant0._Z22cosine_distance_kernelPKfS0_Pfiii)
        /*0090*/ 	.short	0x0380
        /*0092*/ 	.short	0x0024


	//----- nvinfo : EIATTR_SW_WAR
	.align		4
.L_59:
        /*0094*/ 	.byte	0x04, 0x36
        /*0096*/ 	.short	(.L_61 - .L_60)
.L_60:
        /*0098*/ 	.word	0x00000008
.L_61:


//--------------------- .nv.info._Z16normalize_kernelPfii --------------------------
	.section	.nv.info._Z16normalize_kernelPfii,"",@"SHT_CUDA_INFO"
	.sectionflags	@""
	.align	4


	//----- nvinfo : EIATTR_CUDA_API_VERSION
	.align		4
        /*0000*/ 	.byte	0x04, 0x37
        /*0002*/ 	.short	(.L_63 - .L_62)
.L_62:
        /*0004*/ 	.word	0x00000082


	//----- nvinfo : EIATTR_KPARAM_INFO
	.align		4
.L_63:
        /*0008*/ 	.byte	0x04, 0x17
        /*000a*/ 	.short	(.L_65 - .L_64)
.L_64:
        /*000c*/ 	.word	0x00000000
        /*0010*/ 	.short	0x0002
        /*0012*/ 	.short	0x000c
        /*0014*/ 	.byte	0x00, 0xf0, 0x11, 0x00


	//----- nvinfo : EIATTR_KPARAM_INFO
	.align		4
.L_65:
        /*0018*/ 	.byte	0x04, 0x17
        /*001a*/ 	.short	(.L_67 - .L_66)
.L_66:
        /*001c*/ 	.word	0x00000000
        /*0020*/ 	.short	0x0001
        /*0022*/ 	.short	0x0008
        /*0024*/ 	.byte	0x00, 0xf0, 0x11, 0x00


	//----- nvinfo : EIATTR_KPARAM_INFO
	.align		4
.L_67:
        /*0028*/ 	.byte	0x04, 0x17
        /*002a*/ 	.short	(.L_69 - .L_68)
.L_68:
        /*002c*/ 	.word	0x00000000
        /*0030*/ 	.short	0x0000
        /*0032*/ 	.short	0x0000
        /*0034*/ 	.byte	0x00, 0xf5, 0x21, 0x00


	//----- nvinfo : EIATTR_SPARSE_MMA_MASK
	.align		4
.L_69:
        /*0038*/ 	.byte	0x03, 0x50
        /*003a*/ 	.short	0x0000


	//----- nvinfo : EIATTR_MAXREG_COUNT
	.align		4
        /*003c*/ 	.byte	0x03, 0x1b
        /*003e*/ 	.short	0x00ff


	//----- nvinfo : EIATTR_MERCURY_ISA_VERSION
	.align		4
        /*0040*/ 	.byte	0x03, 0x5f
        /*0042*/ 	.short	0x0101


	//----- nvinfo : EIATTR_VRC_CTA_INIT_COUNT
	.align		4
        /*0044*/ 	.byte	0x02, 0x4a
	.zero		1
	.zero		1


	//----- nvinfo : EIATTR_EXIT_INSTR_OFFSETS
	.align		4
        /*0048*/ 	.byte	0x04, 0x1c
        /*004a*/ 	.short	(.L_71 - .L_70)


	//   ....[0]....
.L_70:
        /*004c*/ 	.word	0x00000070


	//   ....[1]....
        /*0050*/ 	.word	0x00000850


	//   ....[2]....
        /*0054*/ 	.word	0x000019a0


	//   ....[3]....
        /*0058*/ 	.word	0x00002240


	//   ....[4]....
        /*005c*/ 	.word	0x000026e0


	//   ....[5]....
        /*0060*/ 	.word	0x00002870


	//----- nvinfo : EIATTR_CRS_STACK_SIZE
	.align		4
.L_71:
        /*0064*/ 	.byte	0x04, 0x1e
        /*0066*/ 	.short	(.L_73 - .L_72)
.L_72:
        /*0068*/ 	.word	0x00000000


	//----- nvinfo : EIATTR_CBANK_PARAM_SIZE
	.align		4
.L_73:
        /*006c*/ 	.byte	0x03, 0x19
        /*006e*/ 	.short	0x0010


	//----- nvinfo : EIATTR_PARAM_CBANK
	.align		4
        /*0070*/ 	.byte	0x04, 0x0a
        /*0072*/ 	.short	(.L_75 - .L_74)
	.align		4
.L_74:
        /*0074*/ 	.word	index@(.nv.constant0._Z16normalize_kernelPfii)
        /*0078*/ 	.short	0x0380
        /*007a*/ 	.short	0x0010


	//----- nvinfo : EIATTR_SW_WAR
	.align		4
.L_75:
        /*007c*/ 	.byte	0x04, 0x36
        /*007e*/ 	.short	(.L_77 - .L_76)
.L_76:
        /*0080*/ 	.word	0x00000008
.L_77:


//--------------------- .nv.callgraph             --------------------------
	.section	.nv.callgraph,"",@"SHT_CUDA_CALLGRAPH"
	.align	4
	.sectionentsize	8
	.align		4
        /*0000*/ 	.word	0x00000000
	.align		4
        /*0004*/ 	.word	0xffffffff
	.align		4
        /*0008*/ 	.word	0x00000000
	.align		4
        /*000c*/ 	.word	0xfffffffe
	.align		4
        /*0010*/ 	.word	0x00000000
	.align		4
        /*0014*/ 	.word	0xfffffffd
	.align		4
        /*0018*/ 	.word	0x00000000
	.align		4
        /*001c*/ 	.word	0xfffffffc


//--------------------- .text._Z11topk_kernelPKfPiiii --------------------------
	.section	.text._Z11topk_kernelPKfPiiii,"ax",@progbits
	.align	128
        .global         _Z11topk_kernelPKfPiiii
        .type           _Z11topk_kernelPKfPiiii,@function
        .size           _Z11topk_kernelPKfPiiii,(.L_x_115 - _Z11topk_kernelPKfPiiii)
        .other          _Z11topk_kernelPKfPiiii,@"STO_CUDA_ENTRY STV_DEFAULT"
_Z11topk_kernelPKfPiiii:
.text._Z11topk_kernelPKfPiiii:
[----:B------:R-:W-:Y:S01]  /*0000*/  LDC R1, c[0x0][0x37c] ;  /* 0x0000df00ff017b82 */ /* 0x000fe20000000800 */
[----:B------:R-:W0:Y:S07]  /*0010*/  S2R R3, SR_TID.X ;  /* 0x0000000000037919 */ /* 0x000e2e0000002100 */
[----:B------:R-:W0:Y:S01]  /*0020*/  S2UR UR4, SR_CTAID.X ;  /* 0x00000000000479c3 */ /* 0x000e220000002500 */
[----:B------:R-:W1:Y:S07]  /*0030*/  LDCU UR5, c[0x0][0x390] ;  /* 0x00007200ff0577ac */ /* 0x000e6e0008000800 */
[----:B------:R-:W0:Y:S08]  /*0040*/  LDC R0, c[0x0][0x360] ;  /* 0x0000d800ff007b82 */ /* 0x000e300000000800 */
[----:B------:R-:W2:Y:S01]  /*0050*/  LDC R9, c[0x0][0x398] ;  /* 0x0000e600ff097b82 */ /* 0x000ea20000000800 */
[----:B0-----:R-:W-:Y:S01]  /*0060*/  IMAD R0, R0, UR4, R3 ;  /* 0x0000000400007c24 */ /* 0x001fe2000f8e0203 */
[----:B--2---:R-:W-:-:S04]  /*0070*/  ISETP.GE.AND P0, PT, R9, 0x1, PT ;  /* 0x000000010900780c */ /* 0x004fc80003f06270 */
[----:B-1----:R-:W-:-:S13]  /*0080*/  ISETP.GE.OR P0, PT, R0, UR5, !P0 ;  /* 0x0000000500007c0c */ /* 0x002fda000c706670 */
[----:B------:R-:W-:Y:S05]  /*0090*/  @P0 EXIT ;  /* 0x000000000000094d */ /* 0x000fea0003800000 */
[----:B------:R-:W0:Y:S01]  /*00a0*/  LDCU UR7, c[0x0][0x394] ;  /* 0x00007280ff0777ac */ /* 0x000e220008000800 */
[----:B------:R-:W-:Y:S01]  /*00b0*/  IMAD R4, R0, R9, RZ ;  /* 0x0000000900047224 */ /* 0x000fe200078e02ff */
[----:B------:R-:W1:Y:S01]  /*00c0*/  LDCU.64 UR14, c[0x0][0x358] ;  /* 0x00006b00ff0e77ac */ /* 0x000e620008000a00 */
[----:B0-----:R-:W-:-:S09]  /*00d0*/  UISETP.GE.AND UP0, UPT, UR7, 0x1, UPT ;  /* 0x000000010700788c */ /* 0x001fd2000bf06270 */
[----:B-1----:R-:W-:Y:S05]  /*00e0*/  BRA.U !UP0, `(.L_x_0) ;  /* 0x0000001508747547 */ /* 0x002fea000b800000 */
[----:B------:R-:W0:Y:S01]  /*00f0*/  LDCU.64 UR8, c[0x0][0x388] ;  /* 0x00007100ff0877ac */ /* 0x000e220008000a00 */
[----:B------:R-:W-:Y:S02]  /*0100*/  PRMT R5, RZ, 0x7610, R5 ;  /* 0x00007610ff057816 */ /* 0x000fe40000000005 */
[----:B------:R-:W-:Y:S01]  /*0110*/  PRMT R6, RZ, 0x7610, R6 ;  /* 0x00007610ff067816 */ /* 0x000fe20000000006 */
[----:B------:R-:W-:Y:S02]  /*0120*/  ULOP3.LUT UR11, UR7, 0xf, URZ, 0xc0, !UPT ;  /* 0x0000000f070b7892 */ /* 0x000fe4000f8ec0ff */
[----:B------:R-:W-:Y:S02]  /*0130*/  ULOP3.LUT UR12, UR7, 0x7, URZ, 0xc0, !UPT ;  /* 0x00000007070c7892 */ /* 0x000fe4000f8ec0ff */
[----:B------:R-:W-:Y:S02]  /*0140*/  ULOP3.LUT UR13, UR7, 0x7ffffff0, URZ, 0xc0, !UPT ;  /* 0x7ffffff0070d7892 */ /* 0x000fe4000f8ec0ff */
[----:B------:R-:W-:Y:S01]  /*0150*/  ULOP3.LUT UR7, UR7, 0x3, URZ, 0xc0, !UPT ;  /* 0x0000000307077892 */ /* 0x000fe2000f8ec0ff */
[----:B------:R-:W-:Y:S01]  /*0160*/  UMOV UR4, URZ ;  /* 0x000000ff00047c82 */ /* 0x000fe20008000000 */
[----:B0-----:R-:W-:-:S04]  /*0170*/  UIADD3 UR8, UP0, UPT, UR8, 0x20, URZ ;  /* 0x0000002008087890 */ /* 0x001fc8000ff1e0ff */
[----:B------:R-:W-:-:S12]  /*0180*/  UIADD3.X UR9, UPT, UPT, URZ, UR9, URZ, UP0, !UPT ;  /* 0x00000009ff097290 */ /* 0x000fd800087fe4ff */
.L_x_15:
[----:B------:R-:W-:-:S09]  /*0190*/  UISETP.NE.AND UP0, UPT, UR4, URZ, UPT ;  /* 0x000000ff0400728c */ /* 0x000fd2000bf05270 */
[----:B0-----:R-:W-:Y:S05]  /*01a0*/  BRA.U UP0, `(.L_x_1) ;  /* 0x00000009009c7547 */ /* 0x001fea000b800000 */
[----:B------:R-:W0:Y:S01]  /*01b0*/  LDCU UR16, c[0x0][0x394] ;  /* 0x00007280ff1077ac */ /* 0x000e220008000800 */
[----:B------:R-:W-:Y:S02]  /*01c0*/  IMAD.MOV.U32 R8, RZ, RZ, 0x7f7fffff ;  /* 0x7f7fffffff087424 */ /* 0x000fe400078e00ff */
[----:B------:R-:W-:Y:S02]  /*01d0*/  IMAD.MOV.U32 R7, RZ, RZ, -0x1 ;  /* 0xffffffffff077424 */ /* 0x000fe400078e00ff */
[----:B------:R-:W-:Y:S01]  /*01e0*/  IMAD.MOV.U32 R2, RZ, RZ, RZ ;  /* 0x000000ffff027224 */ /* 0x000fe200078e00ff */
[----:B0-----:R-:W-:-:S09]  /*01f0*/  UISETP.GE.U32.AND UP0, UPT, UR16, 0x10, UPT ;  /* 0x000000101000788c */ /* 0x001fd2000bf06070 */
[----:B------:R-:W-:Y:S05]  /*0200*/  BRA.U !UP0, `(.L_x_2) ;  /* 0x0000000508287547 */ /* 0x000fea000b800000 */
[----:B------:R-:W-:Y:S02]  /*0210*/  IMAD.MOV.U32 R8, RZ, RZ, 0x7f7fffff ;  /* 0x7f7fffffff087424 */ /* 0x000fe400078e00ff */
[----:B------:R-:W-:Y:S02]  /*0220*/  IMAD.MOV.U32 R7, RZ, RZ, -0x1 ;  /* 0xffffffffff077424 */ /* 0x000fe400078e00ff */
[----:B------:R-:W-:-:S07]  /*0230*/  IMAD.MOV.U32 R9, RZ, RZ, RZ ;  /* 0x000000ffff097224 */ /* 0x000fce00078e00ff */
.L_x_3:
[----:B------:R-:W0:Y:S01]  /*0240*/  LDC.64 R2, c[0x0][0x380] ;  /* 0x0000e000ff027b82 */ /* 0x000e220000000a00 */
[----:B------:R-:W-:-:S04]  /*0250*/  IMAD R11, R0, UR16, R9 ;  /* 0x00000010000b7c24 */ /* 0x000fc8000f8e0209 */
[----:B0-----:R-:W-:-:S05]  /*0260*/  IMAD.WIDE R2, R11, 0x4, R2 ;  /* 0x000000040b027825 */ /* 0x001fca00078e0202 */
[----:B------:R-:W2:Y:S04]  /*0270*/  LDG.E R21, desc[UR14][R2.64] ;  /* 0x0000000e02157981 */ /* 0x000ea8000c1e1900 */
[----:B------:R-:W3:Y:S04]  /*0280*/  LDG.E R23, desc[UR14][R2.64+0x4] ;  /* 0x0000040e02177981 */ /* 0x000ee8000c1e1900 */
[----:B------:R-:W4:Y:S04]  /*0290*/  LDG.E R25, desc[UR14][R2.64+0x8] ;  /* 0x0000080e02197981 */ /* 0x000f28000c1e1900 */
[----:B------:R-:W5:Y:S04]  /*02a0*/  LDG.E R27, desc[UR14][R2.64+0xc] ;  /* 0x00000c0e021b7981 */ /* 0x000f68000c1e1900 */
        /* <DEDUP_REMOVED lines=11> */
[----:B------:R-:W5:Y:S01]  /*0360*/  LDG.E R20, desc[UR14][R2.64+0x3c] ;  /* 0x00003c0e02147981 */ /* 0x000f62000c1e1900 */
[----:B--2---:R-:W-:-:S04]  /*0370*/  FSETP.GEU.AND P3, PT, R21, R8, PT ;  /* 0x000000081500720b */ /* 0x004fc80003f6e000 */
[----:B------:R-:W-:Y:S02]  /*0380*/  FSEL R8, R21, R8, !P3 ;  /* 0x0000000815087208 */ /* 0x000fe40005800000 */
[----:B------:R-:W-:Y:S02]  /*0390*/  SEL R7, R9, R7, !P3 ;  /* 0x0000000709077207 */ /* 0x000fe40005800000 */
[----:B---3--:R-:W-:-:S04]  /*03a0*/  FSETP.GEU.AND P4, PT, R23, R8, PT ;  /* 0x000000081700720b */ /* 0x008fc80003f8e000 */
[----:B------:R-:W-:-:S04]  /*03b0*/  FSEL R8, R23, R8, !P4 ;  /* 0x0000000817087208 */ /* 0x000fc80006000000 */
[----:B----4-:R-:W-:-:S04]  /*03c0*/  FSETP.GEU.AND P5, PT, R25, R8, PT ;  /* 0x000000081900720b */ /* 0x010fc80003fae000 */
[----:B------:R-:W-:Y:S01]  /*03d0*/  FSEL R8, R25, R8, !P5 ;  /* 0x0000000819087208 */ /* 0x000fe20006800000 */
[----:B------:R-:W-:-:S03]  /*03e0*/  @!P4 VIADD R7, R9, 0x1 ;  /* 0x000000010907c836 */ /* 0x000fc60000000000 */
[----:B-----5:R-:W-:-:S04]  /*03f0*/  FSETP.GEU.AND P6, PT, R27, R8, PT ;  /* 0x000000081b00720b */ /* 0x020fc80003fce000 */
[----:B------:R-:W-:Y:S01]  /*0400*/  FSEL R8, R27, R8, !P6 ;  /* 0x000000081b087208 */ /* 0x000fe20007000000 */
[----:B------:R-:W-:-:S03]  /*0410*/  @!P5 VIADD R7, R9, 0x2 ;  /* 0x000000020907d836 */ /* 0x000fc60000000000 */
[----:B------:R-:W-:-:S04]  /*0420*/  FSETP.GEU.AND P0, PT, R29, R8, PT ;  /* 0x000000081d00720b */ /* 0x000fc80003f0e000 */
        /* <DEDUP_REMOVED lines=34> */
[----:B------:R-:W-:-:S08]  /*0650*/  @!P3 VIADD R7, R9, 0xe ;  /* 0x0000000e0907b836 */ /* 0x000fd00000000000 */
[C---:B------:R-:W-:Y:S02]  /*0660*/  @!P0 VIADD R7, R9.reuse, 0xf ;  /* 0x0000000f09078836 */ /* 0x040fe40000000000 */
[----:B------:R-:W-:-:S05]  /*0670*/  VIADD R9, R9, 0x10 ;  /* 0x0000001009097836 */ /* 0x000fca0000000000 */
[----:B------:R-:W-:-:S13]  /*0680*/  ISETP.NE.AND P1, PT, R9, UR13, PT ;  /* 0x0000000d09007c0c */ /* 0x000fda000bf25270 */
[----:B------:R-:W-:Y:S05]  /*0690*/  @P1 BRA `(.L_x_3) ;  /* 0xfffffff800e81947 */ /* 0x000fea000383ffff */
[----:B------:R-:W-:-:S07]  /*06a0*/  IMAD.U32 R2, RZ, RZ, UR13 ;  /* 0x0000000dff027e24 */ /* 0x000fce000f8e00ff */
.L_x_2:
[----:B------:R-:W-:-:S09]  /*06b0*/  UISETP.NE.AND UP0, UPT, UR11, URZ, UPT ;  /* 0x000000ff0b00728c */ /* 0x000fd2000bf05270 */
[----:B------:R-:W-:Y:S05]  /*06c0*/  BRA.U !UP0, `(.L_x_4) ;  /* 0x0000000d08cc7547 */ /* 0x000fea000b800000 */
[----:B------:R-:W-:Y:S02]  /*06d0*/  UIADD3 UR6, UPT, UPT, UR11, -0x1, URZ ;  /* 0xffffffff0b067890 */ /* 0x000fe4000fffe0ff */
[----:B------:R-:W-:Y:S02]  /*06e0*/  UISETP.NE.AND UP1, UPT, UR12, URZ, UPT ;  /* 0x000000ff0c00728c */ /* 0x000fe4000bf25270 */
[----:B------:R-:W-:-:S09]  /*06f0*/  UISETP.GE.U32.AND UP0, UPT, UR6, 0x7, UPT ;  /* 0x000000070600788c */ /* 0x000fd2000bf06070 */
[----:B------:R-:W-:Y:S05]  /*0700*/  BRA.U !UP0, `(.L_x_5) ;  /* 0x0000000108907547 */ /* 0x000fea000b800000 */
        /* <DEDUP_REMOVED lines=35> */
[----:B------:R-:W-:-:S07]  /*0940*/  VIADD R2, R2, 0x8 ;  /* 0x0000000802027836 */ /* 0x000fce0000000000 */
.L_x_5:
        /* <DEDUP_REMOVED lines=22> */
[----:B------:R-:W-:-:S08]  /*0ab0*/  @!P2 VIADD R7, R2, 0x2 ;  /* 0x000000020207a836 */ /* 0x000fd00000000000 */
[C---:B------:R-:W-:Y:S02]  /*0ac0*/  @!P3 VIADD R7, R2.reuse, 0x3 ;  /* 0x000000030207b836 */ /* 0x040fe40000000000 */
[----:B------:R-:W-:-:S07]  /*0ad0*/  VIADD R2, R2, 0x4 ;  /* 0x0000000402027836 */ /* 0x000fce0000000000 */
.L_x_6:
[----:B------:R-:W-:Y:S05]  /*0ae0*/  BRA.U !UP1, `(.L_x_4) ;  /* 0x0000000909c47547 */ /* 0x000fea000b800000 */
[----:B------:R-:W0:Y:S01]  /*0af0*/  LDC.64 R10, c[0x0][0x380] ;  /* 0x0000e000ff0a7b82 */ /* 0x000e220000000a00 */
[----:B------:R-:W-:-:S04]  /*0b00*/  IMAD R3, R0, UR16, R2 ;  /* 0x0000001000037c24 */ /* 0x000fc8000f8e0202 */
[----:B0-----:R-:W-:-:S05]  /*0b10*/  IMAD.WIDE R10, R3, 0x4, R10 ;  /* 0x00000004030a7825 */ /* 0x001fca00078e020a */
[----:B------:R-:W2:Y:S01]  /*0b20*/  LDG.E R3, desc[UR14][R10.64] ;  /* 0x0000000e0a037981 */ /* 0x000ea2000c1e1900 */
[----:B------:R-:W-:Y:S01]  /*0b30*/  UISETP.NE.AND UP0, UPT, UR7, 0x1, UPT ;  /* 0x000000010700788c */ /* 0x000fe2000bf05270 */
[----:B--2---:R-:W-:-:S04]  /*0b40*/  FSETP.GEU.AND P0, PT, R3, R8, PT ;  /* 0x000000080300720b */ /* 0x004fc80003f0e000 */
[----:B------:R-:W-:Y:S02]  /*0b50*/  FSEL R8, R3, R8, !P0 ;  /* 0x0000000803087208 */ /* 0x000fe40004000000 */
[----:B------:R-:W-:Y:S02]  /*0b60*/  SEL R7, R2, R7, !P0 ;  /* 0x0000000702077207 */ /* 0x000fe40004000000 */
[----:B------:R-:W-:Y:S05]  /*0b70*/  BRA.U !UP0, `(.L_x_4) ;  /* 0x0000000908a07547 */ /* 0x000fea000b800000 */
[----:B------:R-:W2:Y:S01]  /*0b80*/  LDG.E R3, desc[UR14][R10.64+0x4] ;  /* 0x0000040e0a037981 */ /* 0x000ea2000c1e1900 */
[----:B------:R-:W-:Y:S01]  /*0b90*/  UISETP.NE.AND UP0, UPT, UR7, 0x2, UPT ;  /* 0x000000020700788c */ /* 0x000fe2000bf05270 */
[----:B--2---:R-:W-:-:S04]  /*0ba0*/  FSETP.GEU.AND P0, PT, R3, R8, PT ;  /* 0x000000080300720b */ /* 0x004fc80003f0e000 */
[----:B------:R-:W-:-:S09]  /*0bb0*/  FSEL R3, R3, R8, !P0 ;  /* 0x0000000803037208 */ /* 0x000fd20004000000 */
[----:B------:R-:W-:Y:S01]  /*0bc0*/  @!P0 VIADD R7, R2, 0x1 ;  /* 0x0000000102078836 */ /* 0x000fe20000000000 */
[----:B------:R-:W-:Y:S06]  /*0bd0*/  BRA.U !UP0, `(.L_x_4) ;  /* 0x0000000908887547 */ /* 0x000fec000b800000 */
[----:B------:R-:W2:Y:S02]  /*0be0*/  LDG.E R10, desc[UR14][R10.64+0x8] ;  /* 0x0000080e0a0a7981 */ /* 0x000ea4000c1e1900 */
[----:B--2---:R-:W-:-:S13]  /*0bf0*/  FSETP.GEU.AND P0, PT, R10, R3, PT ;  /* 0x000000030a00720b */ /* 0x004fda0003f0e000 */
[----:B------:R-:W-:Y:S01]  /*0c00*/  @!P0 VIADD R7, R2, 0x2 ;  /* 0x0000000202078836 */ /* 0x000fe20000000000 */
[----:B------:R-:W-:Y:S06]  /*0c10*/  BRA `(.L_x_4) ;  /* 0x0000000800787947 */ /* 0x000fec0003800000 */
.L_x_1:
[----:B------:R-:W-:Y:S01]  /*0c20*/  LOP3.LUT R2, R6, 0xf, RZ, 0xc0, !PT ;  /* 0x0000000f06027812 */ /* 0x000fe200078ec0ff */
[----:B------:R-:W-:Y:S01]  /*0c30*/  IMAD.MOV.U32 R8, RZ, RZ, 0x7f7fffff ;  /* 0x7f7fffffff087424 */ /* 0x000fe200078e00ff */
[----:B------:R-:W-:Y:S01]  /*0c40*/  LOP3.LUT R23, R5, 0x3, RZ, 0xc0, !PT ;  /* 0x0000000305177812 */ /* 0x000fe200078ec0ff */
[----:B------:R-:W-:Y:S01]  /*0c50*/  IMAD.MOV.U32 R7, RZ, RZ, -0x1 ;  /* 0xffffffffff077424 */ /* 0x000fe200078e00ff */
[----:B------:R-:W-:Y:S01]  /*0c60*/  ULOP3.LUT UR10, UR4, 0x7ffffff0, URZ, 0xc0, !UPT ;  /* 0x7ffffff0040a7892 */ /* 0x000fe2000f8ec0ff */
[----:B------:R-:W-:Y:S01]  /*0c70*/  VIADD R2, R2, 0xffffffff ;  /* 0xffffffff02027836 */ /* 0x000fe20000000000 */
[----:B------:R-:W-:-:S04]  /*0c80*/  UMOV UR5, URZ ;  /* 0x000000ff00057c82 */ /* 0x000fc80008000000 */
[----:B------:R-:W-:-:S13]  /*0c90*/  ISETP.GE.U32.AND P0, PT, R2, 0x7, PT ;  /* 0x000000070200780c */ /* 0x000fda0003f06070 */
.L_x_14:
[----:B------:R-:W-:Y:S01]  /*0ca0*/  UISETP.GE.U32.AND UP0, UPT, UR4, 0x10, UPT ;  /* 0x000000100400788c */ /* 0x000fe2000bf06070 */
[----:B------:R-:W-:Y:S01]  /*0cb0*/  IMAD.MOV.U32 R9, RZ, RZ, RZ ;  /* 0x000000ffff097224 */ /* 0x000fe200078e00ff */
[----:B------:R-:W-:-:S07]  /*0cc0*/  UMOV UR6, URZ ;  /* 0x000000ff00067c82 */ /* 0x000fce0008000000 */
[----:B------:R-:W-:Y:S05]  /*0cd0*/  BRA.U !UP0, `(.L_x_7) ;  /* 0x0000000108f07547 */ /* 0x000fea000b800000 */
[----:B------:R-:W-:Y:S01]  /*0ce0*/  ULOP3.LUT UR6, UR4, 0xfffffff0, URZ, 0xc0, !UPT ;  /* 0xfffffff004067892 */ /* 0x000fe2000f8ec0ff */
[----:B------:R-:W-:Y:S02]  /*0cf0*/  IMAD.MOV.U32 R9, RZ, RZ, RZ ;  /* 0x000000ffff097224 */ /* 0x000fe400078e00ff */
[----:B------:R-:W-:Y:S01]  /*0d00*/  IMAD.MOV.U32 R10, RZ, RZ, R4 ;  /* 0x000000ffff0a7224 */ /* 0x000fe200078e0004 */
[----:B------:R-:W-:-:S12]  /*0d10*/  UIADD3 UR6, UPT, UPT, -UR6, URZ, URZ ;  /* 0x000000ff06067290 */ /* 0x000fd8000fffe1ff */
.L_x_8:
[----:B------:R-:W-:Y:S02]  /*0d20*/  IMAD.U32 R2, RZ, RZ, UR8 ;  /* 0x00000008ff027e24 */ /* 0x000fe4000f8e00ff */
[----:B------:R-:W-:Y:S02]  /*0d30*/  IMAD.U32 R3, RZ, RZ, UR9 ;  /* 0x00000009ff037e24 */ /* 0x000fe4000f8e00ff */
[----:B------:R-:W-:-:S05]  /*0d40*/  IMAD.WIDE R2, R10, 0x4, R2 ;  /* 0x000000040a027825 */ /* 0x000fca00078e0202 */
        /* <DEDUP_REMOVED lines=16> */
[----:B------:R-:W-:Y:S01]  /*0e50*/  UIADD3 UR6, UPT, UPT, UR6, 0x10, URZ ;  /* 0x0000001006067890 */ /* 0x000fe2000fffe0ff */
[----:B------:R-:W-:-:S03]  /*0e60*/  VIADD R10, R10, 0x10 ;  /* 0x000000100a0a7836 */ /* 0x000fc60000000000 */
[----:B------:R-:W-:Y:S01]  /*0e70*/  UISETP.NE.AND UP0, UPT, UR6, URZ, UPT ;  /* 0x000000ff0600728c */ /* 0x000fe2000bf05270 */
[----:B--2---:R-:W-:Y:S02]  /*0e80*/  ISETP.NE.AND P1, PT, R27, UR5, PT ;  /* 0x000000051b007c0c */ /* 0x004fe4000bf25270 */
[----:B---3--:R-:W-:Y:S02]  /*0e90*/  ISETP.NE.AND P2, PT, R24, UR5, PT ;  /* 0x0000000518007c0c */ /* 0x008fe4000bf45270 */
[----:B------:R-:W-:Y:S02]  /*0ea0*/  SEL R9, R9, 0x1, P1 ;  /* 0x0000000109097807 */ /* 0x000fe40000800000 */
[----:B----4-:R-:W-:Y:S02]  /*0eb0*/  ISETP.NE.AND P1, PT, R25, UR5, PT ;  /* 0x0000000519007c0c */ /* 0x010fe4000bf25270 */
[----:B------:R-:W-:Y:S02]  /*0ec0*/  SEL R9, R9, 0x1, P2 ;  /* 0x0000000109097807 */ /* 0x000fe40001000000 */
[----:B-----5:R-:W-:-:S02]  /*0ed0*/  ISETP.NE.AND P2, PT, R26, UR5, PT ;  /* 0x000000051a007c0c */ /* 0x020fc4000bf45270 */
[----:B------:R-:W-:Y:S02]  /*0ee0*/  SEL R9, R9, 0x1, P1 ;  /* 0x0000000109097807 */ /* 0x000fe40000800000 */
[----:B------:R-:W-:Y:S02]  /*0ef0*/  ISETP.NE.AND P1, PT, R22, UR5, PT ;  /* 0x0000000516007c0c */ /* 0x000fe4000bf25270 */
[----:B------:R-:W-:Y:S02]  /*0f00*/  SEL R9, R9, 0x1, P2 ;  /* 0x0000000109097807 */ /* 0x000fe40001000000 */
[----:B------:R-:W-:Y:S02]  /*0f10*/  ISETP.NE.AND P2, PT, R20, UR5, PT ;  /* 0x0000000514007c0c */ /* 0x000fe4000bf45270 */
[----:B------:R-:W-:Y:S02]  /*0f20*/  SEL R9, R9, 0x1, P1 ;  /* 0x0000000109097807 */ /* 0x000fe40000800000 */
[----:B------:R-:W-:-:S02]  /*0f30*/  ISETP.NE.AND P1, PT, R19, UR5, PT ;  /* 0x0000000513007c0c */ /* 0x000fc4000bf25270 */
        /* <DEDUP_REMOVED lines=18> */
[----:B------:R-:W-:-:S04]  /*1060*/  SEL R9, R9, 0x1, P1 ;  /* 0x0000000109097807 */ /* 0x000fc80000800000 */
[----:B------:R-:W-:Y:S01]  /*1070*/  SEL R9, R9, 0x1, P2 ;  /* 0x0000000109097807 */ /* 0x000fe20001000000 */
[----:B------:R-:W-:Y:S06]  /*1080*/  BRA.U UP0, `(.L_x_8) ;  /* 0xfffffffd00247547 */ /* 0x000fec000b83ffff */
[----:B------:R-:W-:-:S05]  /*1090*/  UMOV UR6, UR10 ;  /* 0x0000000a00067c82 */ /* 0x000fca0008000000 */
.L_x_7:
[----:B------:R-:W-:-:S09]  /*10a0*/  ULOP3.LUT UP0, URZ, UR4, 0xf, URZ, 0xc0, !UPT ;  /* 0x0000000f04ff7892 */ /* 0x000fd2000f80c0ff */
[----:B------:R-:W-:Y:S05]  /*10b0*/  BRA.U !UP0, `(.L_x_9) ;  /* 0x0000000508107547 */ /* 0x000fea000b800000 */
[----:B------:R-:W-:Y:S01]  /*10c0*/  LOP3.LUT P1, RZ, R6, 0x7, RZ, 0xc0, !PT ;  /* 0x0000000706ff7812 */ /* 0x000fe2000782c0ff */
[----:B------:R-:W-:-:S12]  /*10d0*/  @!P0 BRA `(.L_x_10) ;  /* 0x0000000000708947 */ /* 0x000fd80003800000 */
[----:B------:R-:W0:Y:S01]  /*10e0*/  LDC.64 R2, c[0x0][0x388] ;  /* 0x0000e200ff027b82 */ /* 0x000e220000000a00 */
[----:B------:R-:W-:-:S04]  /*10f0*/  VIADD R11, R4, UR6 ;  /* 0x00000006040b7c36 */ /* 0x000fc80008000000 */
        /* <DEDUP_REMOVED lines=9> */
[----:B------:R-:W-:Y:S01]  /*1190*/  UIADD3 UR6, UPT, UPT, UR6, 0x8, URZ ;  /* 0x0000000806067890 */ /* 0x000fe2000fffe0ff */
[----:B--2---:R-:W-:-:S02]  /*11a0*/  ISETP.NE.AND P2, PT, R17, UR5, PT ;  /* 0x0000000511007c0c */ /* 0x004fc4000bf45270 */
[----:B---3--:R-:W-:Y:S02]  /*11b0*/  ISETP.NE.AND P3, PT, R10, UR5, PT ;  /* 0x000000050a007c0c */ /* 0x008fe4000bf65270 */
[----:B------:R-:W-:Y:S02]  /*11c0*/  SEL R9, R9, 0x1, P2 ;  /* 0x0000000109097807 */ /* 0x000fe40001000000 */
[----:B----4-:R-:W-:Y:S02]  /*11d0*/  ISETP.NE.AND P2, PT, R11, UR5, PT ;  /* 0x000000050b007c0c */ /* 0x010fe4000bf45270 */
[----:B------:R-:W-:Y:S02]  /*11e0*/  SEL R9, R9, 0x1, P3 ;  /* 0x0000000109097807 */ /* 0x000fe40001800000 */
[----:B-----5:R-:W-:Y:S02]  /*11f0*/  ISETP.NE.AND P3, PT, R12, UR5, PT ;  /* 0x000000050c007c0c */ /* 0x020fe4000bf65270 */
[----:B------:R-:W-:-:S02]  /*1200*/  SEL R9, R9, 0x1, P2 ;  /* 0x0000000109097807 */ /* 0x000fc40001000000 */
[----:B------:R-:W-:Y:S02]  /*1210*/  ISETP.NE.AND P2, PT, R13, UR5, PT ;  /* 0x000000050d007c0c */ /* 0x000fe4000bf45270 */
[----:B------:R-:W-:Y:S02]  /*1220*/  SEL R9, R9, 0x1, P3 ;  /* 0x0000000109097807 */ /* 0x000fe40001800000 */
[----:B------:R-:W-:Y:S02]  /*1230*/  ISETP.NE.AND P3, PT, R14, UR5, PT ;  /* 0x000000050e007c0c */ /* 0x000fe4000bf65270 */
[----:B------:R-:W-:Y:S02]  /*1240*/  SEL R9, R9, 0x1, P2 ;  /* 0x0000000109097807 */ /* 0x000fe40001000000 */
[----:B------:R-:W-:Y:S02]  /*1250*/  ISETP.NE.AND P2, PT, R15, UR5, PT ;  /* 0x000000050f007c0c */ /* 0x000fe4000bf45270 */
[----:B------:R-:W-:-:S02]  /*1260*/  SEL R9, R9, 0x1, P3 ;  /* 0x0000000109097807 */ /* 0x000fc40001800000 */
[----:B------:R-:W-:Y:S02]  /*1270*/  ISETP.NE.AND P3, PT, R16, UR5, PT ;  /* 0x0000000510007c0c */ /* 0x000fe4000bf65270 */
[----:B------:R-:W-:-:S04]  /*1280*/  SEL R9, R9, 0x1, P2 ;  /* 0x0000000109097807 */ /* 0x000fc80001000000 */
[----:B------:R-:W-:-:S07]  /*1290*/  SEL R9, R9, 0x1, P3 ;  /* 0x0000000109097807 */ /* 0x000fce0001800000 */
.L_x_10:
[----:B------:R-:W-:Y:S05]  /*12a0*/  @!P1 BRA `(.L_x_9) ;  /* 0x0000000000949947 */ /* 0x000fea0003800000 */
[----:B------:R-:W-:Y:S02]  /*12b0*/  LOP3.LUT R2, R5, 0x7, RZ, 0xc0, !PT ;  /* 0x0000000705027812 */ /* 0x000fe400078ec0ff */
[----:B------:R-:W-:-:S03]  /*12c0*/  ISETP.NE.AND P2, PT, R23, RZ, PT ;  /* 0x000000ff1700720c */ /* 0x000fc60003f45270 */
[----:B------:R-:W-:-:S05]  /*12d0*/  VIADD R2, R2, 0xffffffff ;  /* 0xffffffff02027836 */ /* 0x000fca0000000000 */
[----:B------:R-:W-:-:S13]  /*12e0*/  ISETP.GE.U32.AND P1, PT, R2, 0x3, PT ;  /* 0x000000030200780c */ /* 0x000fda0003f26070 */
[----:B------:R-:W-:Y:S05]  /*12f0*/  @!P1 BRA `(.L_x_11) ;  /* 0x0000000000409947 */ /* 0x000fea0003800000 */
[----:B------:R-:W0:Y:S01]  /*1300*/  LDC.64 R2, c[0x0][0x388] ;  /* 0x0000e200ff027b82 */ /* 0x000e220000000a00 */
[----:B------:R-:W-:-:S04]  /*1310*/  VIADD R11, R4, UR6 ;  /* 0x00000006040b7c36 */ /* 0x000fc80008000000 */
[----:B0-----:R-:W-:-:S05]  /*1320*/  IMAD.WIDE R2, R11, 0x4, R2 ;  /* 0x000000040b027825 */ /* 0x001fca00078e0202 */
[----:B------:R-:W2:Y:S04]  /*1330*/  LDG.E R13, desc[UR14][R2.64] ;  /* 0x0000000e020d7981 */ /* 0x000ea8000c1e1900 */
[----:B------:R-:W3:Y:S04]  /*1340*/  LDG.E R10, desc[UR14][R2.64+0x4] ;  /* 0x0000040e020a7981 */ /* 0x000ee8000c1e1900 */
[----:B------:R-:W4:Y:S04]  /*1350*/  LDG.E R11, desc[UR14][R2.64+0x8] ;  /* 0x0000080e020b7981 */ /* 0x000f28000c1e1900 */
        /* <DEDUP_REMOVED lines=8> */
[----:B------:R-:W-:-:S04]  /*13e0*/  SEL R9, R9, 0x1, P1 ;  /* 0x0000000109097807 */ /* 0x000fc80000800000 */
[----:B------:R-:W-:-:S07]  /*13f0*/  SEL R9, R9, 0x1, P3 ;  /* 0x0000000109097807 */ /* 0x000fce0001800000 */
.L_x_11:
[----:B------:R-:W-:Y:S05]  /*1400*/  @!P2 BRA `(.L_x_9) ;  /* 0x00000000003ca947 */ /* 0x000fea0003800000 */
[----:B------:R-:W0:Y:S01]  /*1410*/  LDC.64 R2, c[0x0][0x388] ;  /* 0x0000e200ff027b82 */ /* 0x000e220000000a00 */
[----:B------:R-:W-:-:S04]  /*1420*/  VIADD R11, R4, UR6 ;  /* 0x00000006040b7c36 */ /* 0x000fc80008000000 */
[----:B0-----:R-:W-:-:S05]  /*1430*/  IMAD.WIDE R2, R11, 0x4, R2 ;  /* 0x000000040b027825 */ /* 0x001fca00078e0202 */
[----:B------:R-:W2:Y:S01]  /*1440*/  LDG.E R10, desc[UR14][R2.64] ;  /* 0x0000000e020a7981 */ /* 0x000ea2000c1e1900 */
[----:B------:R-:W-:Y:S02]  /*1450*/  ISETP.NE.AND P2, PT, R23, 0x1, PT ;  /* 0x000000011700780c */ /* 0x000fe40003f45270 */
[----:B--2---:R-:W-:-:S04]  /*1460*/  ISETP.NE.AND P1, PT, R10, UR5, PT ;  /* 0x000000050a007c0c */ /* 0x004fc8000bf25270 */
[----:B------:R-:W-:-:S07]  /*1470*/  SEL R9, R9, 0x1, P1 ;  /* 0x0000000109097807 */ /* 0x000fce0000800000 */
[----:B------:R-:W-:Y:S05]  /*1480*/  @!P2 BRA `(.L_x_9) ;  /* 0x00000000001ca947 */ /* 0x000fea0003800000 */
[----:B------:R-:W-:Y:S01]  /*1490*/  ISETP.NE.AND P2, PT, R23, 0x2, PT ;  /* 0x000000021700780c */ /* 0x000fe20003f45270 */
[----:B------:R-:W2:-:S12]  /*14a0*/  LDG.E R11, desc[UR14][R2.64+0x4] ;  /* 0x0000040e020b7981 */ /* 0x000e98000c1e1900 */
[----:B------:R-:W3:Y:S01]  /*14b0*/  @P2 LDG.E R10, desc[UR14][R2.64+0x8] ;  /* 0x0000080e020a2981 */ /* 0x000ee2000c1e1900 */
[----:B--2---:R-:W-:-:S04]  /*14c0*/  ISETP.NE.AND P1, PT, R11, UR5, PT ;  /* 0x000000050b007c0c */ /* 0x004fc8000bf25270 */
[----:B------:R-:W-:Y:S02]  /*14d0*/  SEL R9, R9, 0x1, P1 ;  /* 0x0000000109097807 */ /* 0x000fe40000800000 */
[----:B---3--:R-:W-:-:S04]  /*14e0*/  @P2 ISETP.NE.AND P3, PT, R10, UR5, PT ;  /* 0x000000050a002c0c */ /* 0x008fc8000bf65270 */
[----:B------:R-:W-:-:S09]  /*14f0*/  @P2 SEL R9, R9, 0x1, P3 ;  /* 0x0000000109092807 */ /* 0x000fd20001800000 */
.L_x_9:
[----:B------:R-:W-:Y:S01]  /*1500*/  ISETP.NE.AND P1, PT, R9, RZ, PT ;  /* 0x000000ff0900720c */ /* 0x000fe20003f25270 */
[----:B------:R-:W-:-:S12]  /*1510*/  BSSY.RECONVERGENT B0, `(.L_x_12) ;  /* 0x000000a000007945 */ /* 0x000fd80003800200 */
[----:B------:R-:W-:Y:S05]  /*1520*/  @P1 BRA `(.L_x_13) ;  /* 0x0000000000201947 */ /* 0x000fea0003800000 */
[----:B------:R-:W0:Y:S08]  /*1530*/  LDC R9, c[0x0][0x394] ;  /* 0x0000e500ff097b82 */ /* 0x000e300000000800 */
[----:B------:R-:W1:Y:S01]  /*1540*/  LDC.64 R2, c[0x0][0x380] ;  /* 0x0000e000ff027b82 */ /* 0x000e620000000a00 */
[----:B0-----:R-:W-:-:S04]  /*1550*/  IMAD R9, R0, R9, UR5 ;  /* 0x0000000500097e24 */ /* 0x001fc8000f8e0209 */
[----:B-1----:R-:W-:-:S06]  /*1560*/  IMAD.WIDE R2, R9, 0x4, R2 ;  /* 0x0000000409027825 */ /* 0x002fcc00078e0202 */
[----:B------:R-:W2:Y:S02]  /*1570*/  LDG.E R3, desc[UR14][R2.64] ;  /* 0x0000000e02037981 */ /* 0x000ea4000c1e1900 */
[----:B--2---:R-:W-:-:S13]  /*1580*/  FSETP.GEU.AND P1, PT, R3, R8, PT ;  /* 0x000000080300720b */ /* 0x004fda0003f2e000 */
[----:B------:R-:W-:Y:S02]  /*1590*/  @!P1 IMAD.MOV.U32 R8, RZ, RZ, R3 ;  /* 0x000000ffff089224 */ /* 0x000fe400078e0003 */
[----:B------:R-:W-:-:S07]  /*15a0*/  @!P1 IMAD.U32 R7, RZ, RZ, UR5 ;  /* 0x00000005ff079e24 */ /* 0x000fce000f8e00ff */
.L_x_13:
[----:B------:R-:W-:Y:S05]  /*15b0*/  BSYNC.RECONVERGENT B0 ;  /* 0x0000000000007941 */ /* 0x000fea0003800200 */
.L_x_12:
[----:B------:R-:W0:Y:S01]  /*15c0*/  LDCU UR6, c[0x0][0x394] ;  /* 0x00007280ff0677ac */ /* 0x000e220008000800 */
[----:B------:R-:W-:-:S04]  /*15d0*/  UIADD3 UR5, UPT, UPT, UR5, 0x1, URZ ;  /* 0x0000000105057890 */ /* 0x000fc8000fffe0ff */
[----:B0-----:R-:W-:-:S09]  /*15e0*/  UISETP.NE.AND UP0, UPT, UR5, UR6, UPT ;  /* 0x000000060500728c */ /* 0x001fd2000bf05270 */
[----:B------:R-:W-:Y:S05]  /*15f0*/  BRA.U UP0, `(.L_x_14) ;  /* 0xfffffff500a87547 */ /* 0x000fea000b83ffff */
.L_x_4:
[----:B------:R-:W0:Y:S01]  /*1600*/  LDC R8, c[0x0][0x398] ;  /* 0x0000e600ff087b82 */ /* 0x000e220000000800 */
[----:B------:R-:W-:Y:S02]  /*1610*/  UIADD3 UR6, UPT, UPT, UR4, 0x1, URZ ;  /* 0x0000000104067890 */ /* 0x000fe4000fffe0ff */
[----:B------:R-:W-:-:S05]  /*1620*/  VIADD R9, R4, UR4 ;  /* 0x0000000404097c36 */ /* 0x000fca0008000000 */
[----:B------:R-:W1:Y:S01]  /*1630*/  LDC.64 R2, c[0x0][0x388] ;  /* 0x0000e200ff027b82 */ /* 0x000e620000000a00 */
[----:B0-----:R-:W-:Y:S01]  /*1640*/  ISETP.NE.AND P0, PT, R8, UR6, PT ;  /* 0x0000000608007c0c */ /* 0x001fe2000bf05270 */
[----:B-1----:R-:W-:-:S05]  /*1650*/  IMAD.WIDE R2, R9, 0x4, R2 ;  /* 0x0000000409027825 */ /* 0x002fca00078e0202 */
[----:B------:R0:W-:Y:S07]  /*1660*/  STG.E desc[UR14][R2.64], R7 ;  /* 0x0000000702007986 */ /* 0x0001ee000c10190e */
[----:B------:R-:W-:Y:S05]  /*1670*/  @!P0 EXIT ;  /* 0x000000000000894d */ /* 0x000fea0003800000 */
[----:B------:R-:W-:Y:S01]  /*1680*/  VIADD R6, R6, 0x1 ;  /* 0x0000000106067836 */ /* 0x000fe20000000000 */
[----:B------:R-:W-:Y:S01]  /*1690*/  UMOV UR4, UR6 ;  /* 0x0000000600047c82 */ /* 0x000fe20008000000 */
[----:B------:R-:W-:Y:S01]  /*16a0*/  VIADD R5, R5, 0x1 ;  /* 0x0000000105057836 */ /* 0x000fe20000000000 */
[----:B------:R-:W-:Y:S06]  /*16b0*/  BRA `(.L_x_15) ;  /* 0xffffffe800b47947 */ /* 0x000fec000383ffff */
.L_x_0:
[C---:B------:R-:W-:Y:S01]  /*16c0*/  ISETP.GE.U32.AND P0, PT, R9.reuse, 0x8, PT ;  /* 0x000000080900780c */ /* 0x040fe20003f06070 */
[----:B------:R-:W-:Y:S01]  /*16d0*/  IMAD.MOV.U32 R5, RZ, RZ, RZ ;  /* 0x000000ffff057224 */ /* 0x000fe200078e00ff */
[----:B------:R-:W-:-:S04]  /*16e0*/  LOP3.LUT R0, R9, 0x7, RZ, 0xc0, !PT ;  /* 0x0000000709007812 */ /* 0x000fc800078ec0ff */
[----:B------:R-:W-:-:S07]  /*16f0*/  ISETP.NE.AND P1, PT, R0, RZ, PT ;  /* 0x000000ff0000720c */ /* 0x000fce0003f25270 */
[----:B------:R-:W-:Y:S06]  /*1700*/  @!P0 BRA `(.L_x_16) ;  /* 0x0000000000448947 */ /* 0x000fec0003800000 */
[----:B------:R-:W0:Y:S01]  /*1710*/  LDC.64 R6, c[0x0][0x388] ;  /* 0x0000e200ff067b82 */ /* 0x000e220000000a00 */
[----:B------:R-:W-:Y:S01]  /*1720*/  LOP3.LUT R5, R9, 0x7ffffff8, RZ, 0xc0, !PT ;  /* 0x7ffffff809057812 */ /* 0x000fe200078ec0ff */
[----:B------:R-:W-:Y:S01]  /*1730*/  IMAD.MOV.U32 R11, RZ, RZ, -0x1 ;  /* 0xffffffffff0b7424 */ /* 0x000fe200078e00ff */
[----:B------:R-:W-:-:S06]  /*1740*/  UMOV UR4, URZ ;  /* 0x000000ff00047c82 */ /* 0x000fcc0008000000 */
.L_x_17:
[----:B-1----:R-:W-:Y:S01]  /*1750*/  VIADD R3, R4, UR4 ;  /* 0x0000000404037c36 */ /* 0x002fe20008000000 */
[----:B------:R-:W-:-:S03]  /*1760*/  UIADD3 UR4, UPT, UPT, UR4, 0x8, URZ ;  /* 0x0000000804047890 */ /* 0x000fc6000fffe0ff */
[----:B0-----:R-:W-:-:S03]  /*1770*/  IMAD.WIDE R2, R3, 0x4, R6 ;  /* 0x0000000403027825 */ /* 0x001fc600078e0206 */
[----:B------:R-:W-:Y:S02]  /*1780*/  ISETP.NE.AND P0, PT, R5, UR4, PT ;  /* 0x0000000405007c0c */ /* 0x000fe4000bf05270 */
[----:B------:R1:W-:Y:S04]  /*1790*/  STG.E desc[UR14][R2.64], R11 ;  /* 0x0000000b02007986 */ /* 0x0003e8000c10190e */
[----:B------:R1:W-:Y:S04]  /*17a0*/  STG.E desc[UR14][R2.64+0x4], R11 ;  /* 0x0000040b02007986 */ /* 0x0003e8000c10190e */
[----:B------:R1:W-:Y:S04]  /*17b0*/  STG.E desc[UR14][R2.64+0x8], R11 ;  /* 0x0000080b02007986 */ /* 0x0003e8000c10190e */
[----:B------:R1:W-:Y:S04]  /*17c0*/  STG.E desc[UR14][R2.64+0xc], R11 ;  /* 0x00000c0b02007986 */ /* 0x0003e8000c10190e */
[----:B------:R1:W-:Y:S04]  /*17d0*/  STG.E desc[UR14][R2.64+0x10], R11 ;  /* 0x0000100b02007986 */ /* 0x0003e8000c10190e */
[----:B------:R1:W-:Y:S04]  /*17e0*/  STG.E desc[UR14][R2.64+0x14], R11 ;  /* 0x0000140b02007986 */ /* 0x0003e8000c10190e */
[----:B------:R1:W-:Y:S04]  /*17f0*/  STG.E desc[UR14][R2.64+0x18], R11 ;  /* 0x0000180b02007986 */ /* 0x0003e8000c10190e */
[----:B------:R1:W-:Y:S01]  /*1800*/  STG.E desc[UR14][R2.64+0x1c], R11 ;  /* 0x00001c0b02007986 */ /* 0x0003e2000c10190e */
[----:B------:R-:W-:Y:S05]  /*1810*/  @P0 BRA `(.L_x_17) ;  /* 0xfffffffc00cc0947 */ /* 0x000fea000383ffff */
.L_x_16:
[----:B------:R-:W-:Y:S05]  /*1820*/  @!P1 EXIT ;  /* 0x000000000000994d */ /* 0x000fea0003800000 */
[----:B------:R-:W-:Y:S02]  /*1830*/  ISETP.GE.U32.AND P0, PT, R0, 0x4, PT ;  /* 0x000000040000780c */ /* 0x000fe40003f06070 */
[----:B------:R-:W-:-:S04]  /*1840*/  LOP3.LUT R6, R9, 0x3, RZ, 0xc0, !PT ;  /* 0x0000000309067812 */ /* 0x000fc800078ec0ff */
[----:B------:R-:W-:-:S07]  /*1850*/  ISETP.NE.AND P1, PT, R6, RZ, PT ;  /* 0x000000ff0600720c */ /* 0x000fce0003f25270 */
[----:B------:R-:W-:Y:S06]  /*1860*/  @!P0 BRA `(.L_x_18) ;  /* 0x0000000000248947 */ /* 0x000fec0003800000 */
[----:B-1----:R-:W0:Y:S01]  /*1870*/  LDC.64 R2, c[0x0][0x388] ;  /* 0x0000e200ff027b82 */ /* 0x002e220000000a00 */
[----:B------:R-:W-:Y:S02]  /*1880*/  IMAD.IADD R7, R4, 0x1, R5 ;  /* 0x0000000104077824 */ /* 0x000fe400078e0205 */
[----:B------:R-:W-:Y:S02]  /*1890*/  IMAD.MOV.U32 R11, RZ, RZ, -0x1 ;  /* 0xffffffffff0b7424 */ /* 0x000fe400078e00ff */
[----:B------:R-:W-:Y:S02]  /*18a0*/  VIADD R5, R5, 0x4 ;  /* 0x0000000405057836 */ /* 0x000fe40000000000 */
[----:B0-----:R-:W-:-:S05]  /*18b0*/  IMAD.WIDE R2, R7, 0x4, R2 ;  /* 0x0000000407027825 */ /* 0x001fca00078e0202 */
[----:B------:R0:W-:Y:S04]  /*18c0*/  STG.E desc[UR14][R2.64], R11 ;  /* 0x0000000b02007986 */ /* 0x0001e8000c10190e */
[----:B------:R0:W-:Y:S04]  /*18d0*/  STG.E desc[UR14][R2.64+0x4], R11 ;  /* 0x0000040b02007986 */ /* 0x0001e8000c10190e */
[----:B------:R0:W-:Y:S04]  /*18e0*/  STG.E desc[UR14][R2.64+0x8], R11 ;  /* 0x0000080b02007986 */ /* 0x0001e8000c10190e */
[----:B------:R0:W-:Y:S02]  /*18f0*/  STG.E desc[UR14][R2.64+0xc], R11 ;  /* 0x00000c0b02007986 */ /* 0x0001e4000c10190e */
.L_x_18:
[----:B------:R-:W-:Y:S05]  /*1900*/  @!P1 EXIT ;  /* 0x000000000000994d */ /* 0x000fea0003800000 */
[----:B------:R-:W-:Y:S02]  /*1910*/  ISETP.NE.AND P0, PT, R6, 0x1, PT ;  /* 0x000000010600780c */ /* 0x000fe40003f05270 */
[----:B------:R-:W-:-:S04]  /*1920*/  LOP3.LUT R0, R9, 0x1, RZ, 0xc0, !PT ;  /* 0x0000000109007812 */ /* 0x000fc800078ec0ff */
[----:B------:R-:W-:-:S07]  /*1930*/  ISETP.NE.U32.AND P1, PT, R0, 0x1, PT ;  /* 0x000000010000780c */ /* 0x000fce0003f25070 */
[----:B------:R-:W-:Y:S06]  /*1940*/  @!P0 BRA `(.L_x_19) ;  /* 0x00000000001c8947 */ /* 0x000fec0003800000 */
[----:B01----:R-:W0:Y:S01]  /*1950*/  LDC.64 R2, c[0x0][0x388] ;  /* 0x0000e200ff027b82 */ /* 0x003e220000000a00 */
[----:B------:R-:W-:Y:S02]  /*1960*/  IMAD.IADD R7, R4, 0x1, R5 ;  /* 0x0000000104077824 */ /* 0x000fe400078e0205 */
[----:B------:R-:W-:Y:S02]  /*1970*/  IMAD.MOV.U32 R9, RZ, RZ, -0x1 ;  /* 0xffffffffff097424 */ /* 0x000fe400078e00ff */
[----:B------:R-:W-:Y:S02]  /*1980*/  VIADD R5, R5, 0x2 ;  /* 0x0000000205057836 */ /* 0x000fe40000000000 */
[----:B0-----:R-:W-:-:S05]  /*1990*/  IMAD.WIDE R2, R7, 0x4, R2 ;  /* 0x0000000407027825 */ /* 0x001fca00078e0202 */
[----:B------:R2:W-:Y:S04]  /*19a0*/  STG.E desc[UR14][R2.64], R9 ;  /* 0x0000000902007986 */ /* 0x0005e8000c10190e */
[----:B------:R2:W-:Y:S02]  /*19b0*/  STG.E desc[UR14][R2.64+0x4], R9 ;  /* 0x0000040902007986 */ /* 0x0005e4000c10190e */
.L_x_19:
[----:B------:R-:W-:Y:S05]  /*19c0*/  @P1 EXIT ;  /* 0x000000000000194d */ /* 0x000fea0003800000 */
[----:B012---:R-:W0:Y:S01]  /*19d0*/  LDC.64 R2, c[0x0][0x388] ;  /* 0x0000e200ff027b82 */ /* 0x007e220000000a00 */
[----:B------:R-:W-:Y:S02]  /*19e0*/  IMAD.IADD R5, R4, 0x1, R5 ;  /* 0x0000000104057824 */ /* 0x000fe400078e0205 */
[----:B------:R-:W-:Y:S02]  /*19f0*/  IMAD.MOV.U32 R7, RZ, RZ, -0x1 ;  /* 0xffffffffff077424 */ /* 0x000fe400078e00ff */
[----:B0-----:R-:W-:-:S05]  /*1a00*/  IMAD.WIDE R2, R5, 0x4, R2 ;  /* 0x0000000405027825 */ /* 0x001fca00078e0202 */
[----:B------:R-:W-:Y:S01]  /*1a10*/  STG.E desc[UR14][R2.64], R7 ;  /* 0x0000000702007986 */ /* 0x000fe2000c10190e */
[----:B------:R-:W-:Y:S05]  /*1a20*/  EXIT ;  /* 0x000000000000794d */ /* 0x000fea0003800000 */
.L_x_20:
[----:B------:R-:W-:-:S00]  /*1a30*/  BRA `(.L_x_20) ;  /* 0xfffffffc00fc7947 */ /* 0x000fc0000383ffff */
[----:B------:R-:W-:-:S00]  /*1a40*/  NOP ;  /* 0x0000000000007918 */ /* 0x000fc00000000000 */
        /* <DEDUP_REMOVED lines=11> */
.L_x_115:


//--------------------- .text._Z22cosine_distance_kernelPKfS0_Pfiii --------------------------
	.section	.text._Z22cosine_distance_kernelPKfS0_Pfiii,"ax",@progbits
	.align	128
        .global         _Z22cosine_distance_kernelPKfS0_Pfiii
        .type           _Z22cosine_distance_kernelPKfS0_Pfiii,@function
        .size           _Z22cosine_distance_kernelPKfS0_Pfiii,(.L_x_116 - _Z22cosine_distance_kernelPKfS0_Pfiii)
        .other          _Z22cosine_distance_kernelPKfS0_Pfiii,@"STO_CUDA_ENTRY STV_DEFAULT"
_Z22cosine_distance_kernelPKfS0_Pfiii:
.text._Z22cosine_distance_kernelPKfS0_Pfiii:
[----:B------:R-:W-:Y:S01]  /*0000*/  LDC R1, c[0x0][0x37c] ;  /* 0x0000df00ff017b82 */ /* 0x000fe20000000800 */
[----:B------:R-:W0:Y:S07]  /*0010*/  S2R R3, SR_TID.Y ;  /* 0x0000000000037919 */ /* 0x000e2e0000002200 */
[----:B------:R-:W1:Y:S01]  /*0020*/  LDC R7, c[0x0][0x360] ;  /* 0x0000d800ff077b82 */ /* 0x000e620000000800 */
[----:B------:R-:W2:Y:S01]  /*0030*/  LDCU.64 UR10, c[0x0][0x398] ;  /* 0x00007300ff0a77ac */ /* 0x000ea20008000a00 */
[----:B------:R-:W1:Y:S06]  /*0040*/  S2R R2, SR_TID.X ;  /* 0x0000000000027919 */ /* 0x000e6c0000002100 */
[----:B------:R-:W0:Y:S08]  /*0050*/  S2UR UR5, SR_CTAID.Y ;  /* 0x00000000000579c3 */ /* 0x000e300000002600 */
[----:B------:R-:W0:Y:S08]  /*0060*/  LDC R0, c[0x0][0x364] ;  /* 0x0000d900ff007b82 */ /* 0x000e300000000800 */
[----:B------:R-:W1:Y:S01]  /*0070*/  S2UR UR4, SR_CTAID.X ;  /* 0x00000000000479c3 */ /* 0x000e620000002500 */
[----:B0-----:R-:W-:-:S05]  /*0080*/  IMAD R0, R0, UR5, R3 ;  /* 0x0000000500007c24 */ /* 0x001fca000f8e0203 */
[----:B--2---:R-:W-:Y:S01]  /*0090*/  ISETP.GE.AND P0, PT, R0, UR11, PT ;  /* 0x0000000b00007c0c */ /* 0x004fe2000bf06270 */
[----:B-1----:R-:W-:-:S05]  /*00a0*/  IMAD R7, R7, UR4, R2 ;  /* 0x0000000407077c24 */ /* 0x002fca000f8e0202 */
[----:B------:R-:W-:-:S13]  /*00b0*/  ISETP.GE.OR P0, PT, R7, UR10, P0 ;  /* 0x0000000a07007c0c */ /* 0x000fda0008706670 */
[----:B------:R-:W-:Y:S05]  /*00c0*/  @P0 EXIT ;  /* 0x000000000000094d */ /* 0x000fea0003800000 */
[----:B------:R-:W0:Y:S01]  /*00d0*/  LDCU UR7, c[0x0][0x3a0] ;  /* 0x00007400ff0777ac */ /* 0x000e220008000800 */
[----:B------:R-:W-:Y:S01]  /*00e0*/  HFMA2 R14, -RZ, RZ, 0, 0 ;  /* 0x00000000ff0e7431 */ /* 0x000fe200000001ff */
[----:B------:R-:W1:Y:S01]  /*00f0*/  LDCU.64 UR12, c[0x0][0x358] ;  /* 0x00006b00ff0c77ac */ /* 0x000e620008000a00 */
[----:B0-----:R-:W-:-:S09]  /*0100*/  UISETP.GE.AND UP0, UPT, UR7, 0x1, UPT ;  /* 0x000000010700788c */ /* 0x001fd2000bf06270 */
[----:B-1----:R-:W-:Y:S05]  /*0110*/  BRA.U !UP0, `(.L_x_21) ;  /* 0x0000000908987547 */ /* 0x002fea000b800000 */
[----:B------:R-:W-:Y:S02]  /*0120*/  UISETP.GE.U32.AND UP1, UPT, UR7, 0x10, UPT ;  /* 0x000000100700788c */ /* 0x000fe4000bf26070 */
[----:B------:R-:W-:Y:S01]  /*0130*/  IMAD R8, R7, UR7, RZ ;  /* 0x0000000707087c24 */ /* 0x000fe2000f8e02ff */
[----:B------:R-:W-:Y:S02]  /*0140*/  ULOP3.LUT UR10, UR7, 0xf, URZ, 0xc0, !UPT ;  /* 0x0000000f070a7892 */ /* 0x000fe4000f8ec0ff */
[----:B------:R-:W-:Y:S01]  /*0150*/  IMAD R9, R0, UR7, RZ ;  /* 0x0000000700097c24 */ /* 0x000fe2000f8e02ff */
[----:B------:R-:W-:Y:S01]  /*0160*/  MOV R14, RZ ;  /* 0x000000ff000e7202 */ /* 0x000fe20000000f00 */
[----:B------:R-:W-:Y:S01]  /*0170*/  UMOV UR4, URZ ;  /* 0x000000ff00047c82 */ /* 0x000fe20008000000 */
[----:B------:R-:W-:Y:S01]  /*0180*/  UISETP.NE.AND UP0, UPT, UR10, URZ, UPT ;  /* 0x000000ff0a00728c */ /* 0x000fe2000bf05270 */
[----:B------:R-:W-:Y:S10]  /*0190*/  BRA.U !UP1, `(.L_x_22) ;  /* 0x0000000509107547 */ /* 0x000ff4000b800000 */
[----:B------:R-:W0:Y:S01]  /*01a0*/  LDC.64 R2, c[0x0][0x388] ;  /* 0x0000e200ff027b82 */ /* 0x000e220000000a00 */
[----:B------:R-:W1:Y:S01]  /*01b0*/  LDCU.64 UR8, c[0x0][0x380] ;  /* 0x00007000ff0877ac */ /* 0x000e620008000a00 */
[----:B------:R-:W-:Y:S02]  /*01c0*/  MOV R14, RZ ;  /* 0x000000ff000e7202 */ /* 0x000fe40000000f00 */
[----:B------:R-:W-:Y:S01]  /*01d0*/  MOV R6, R8 ;  /* 0x0000000800067202 */ /* 0x000fe20000000f00 */
[----:B------:R-:W-:Y:S02]  /*01e0*/  ULOP3.LUT UR4, UR7, 0x7ffffff0, URZ, 0xc0, !UPT ;  /* 0x7ffffff007047892 */ /* 0x000fe4000f8ec0ff */
[----:B-1----:R-:W-:Y:S02]  /*01f0*/  UIADD3 UR5, UP1, UPT, UR8, 0x20, URZ ;  /* 0x0000002008057890 */ /* 0x002fe4000ff3e0ff */
[----:B------:R-:W-:Y:S02]  /*0200*/  UIADD3 UR8, UPT, UPT, -UR4, URZ, URZ ;  /* 0x000000ff04087290 */ /* 0x000fe4000fffe1ff */
[----:B------:R-:W-:Y:S01]  /*0210*/  UIADD3.X UR6, UPT, UPT, URZ, UR9, URZ, UP1, !UPT ;  /* 0x00000009ff067290 */ /* 0x000fe20008ffe4ff */
[----:B0-----:R-:W-:-:S03]  /*0220*/  IMAD.WIDE.U32 R2, R9, 0x4, R2 ;  /* 0x0000000409027825 */ /* 0x001fc600078e0002 */
[----:B------:R-:W-:-:S04]  /*0230*/  IADD3 R2, P0, PT, R2, 0x20, RZ ;  /* 0x0000002002027810 */ /* 0x000fc80007f1e0ff */
[----:B------:R-:W-:-:S09]  /*0240*/  IADD3.X R3, PT, PT, RZ, R3, RZ, P0, !PT ;  /* 0x00000003ff037210 */ /* 0x000fd200007fe4ff */
.L_x_23:
[----:B------:R-:W-:Y:S01]  /*0250*/  MOV R4, UR5 ;  /* 0x0000000500047c02 */ /* 0x000fe20008000f00 */
[----:B------:R-:W2:Y:S01]  /*0260*/  LDG.E R16, desc[UR12][R2.64+-0x20] ;  /* 0xffffe00c02107981 */ /* 0x000ea2000c1e1900 */
[----:B------:R-:W-:-:S03]  /*0270*/  MOV R5, UR6 ;  /* 0x0000000600057c02 */ /* 0x000fc60008000f00 */
[----:B------:R-:W3:Y:S01]  /*0280*/  LDG.E R24, desc[UR12][R2.64+-0x1c] ;  /* 0xffffe40c02187981 */ /* 0x000ee2000c1e1900 */
[----:B------:R-:W-:-:S03]  /*0290*/  IMAD.WIDE R4, R6, 0x4, R4 ;  /* 0x0000000406047825 */ /* 0x000fc600078e0204 */
[----:B------:R-:W4:Y:S04]  /*02a0*/  LDG.E R18, desc[UR12][R2.64+-0x18] ;  /* 0xffffe80c02127981 */ /* 0x000f28000c1e1900 */
        /* <DEDUP_REMOVED lines=14> */
[----:B--2---:R-:W-:-:S03]  /*0390*/  FFMA R16, R15, R16, R14 ;  /* 0x000000100f107223 */ /* 0x004fc6000000000e */
[----:B------:R-:W2:Y:S01]  /*03a0*/  LDG.E R15, desc[UR12][R2.64+-0x4] ;  /* 0xfffffc0c020f7981 */ /* 0x000ea2000c1e1900 */
[----:B---3--:R-:W-:-:S03]  /*03b0*/  FFMA R24, R17, R24, R16 ;  /* 0x0000001811187223 */ /* 0x008fc60000000010 */
[----:B------:R-:W2:Y:S01]  /*03c0*/  LDG.E R14, desc[UR12][R4.64+-0x4] ;  /* 0xfffffc0c040e7981 */ /* 0x000ea2000c1e1900 */
[----:B----4-:R-:W-:-:S03]  /*03d0*/  FFMA R24, R19, R18, R24 ;  /* 0x0000001213187223 */ /* 0x010fc60000000018 */
[----:B------:R-:W3:Y:S04]  /*03e0*/  LDG.E R16, desc[UR12][R2.64] ;  /* 0x0000000c02107981 */ /* 0x000ee8000c1e1900 */
[----:B------:R-:W3:Y:S01]  /*03f0*/  LDG.E R17, desc[UR12][R4.64] ;  /* 0x0000000c04117981 */ /* 0x000ee2000c1e1900 */
[----:B-----5:R-:W-:-:S03]  /*0400*/  FFMA R24, R21, R20, R24 ;  /* 0x0000001415187223 */ /* 0x020fc60000000018 */
[----:B------:R-:W4:Y:S04]  /*0410*/  LDG.E R19, desc[UR12][R2.64+0x4] ;  /* 0x0000040c02137981 */ /* 0x000f28000c1e1900 */
[----:B------:R-:W4:Y:S01]  /*0420*/  LDG.E R18, desc[UR12][R4.64+0x4] ;  /* 0x0000040c04127981 */ /* 0x000f22000c1e1900 */
[----:B------:R-:W-:-:S03]  /*0430*/  FFMA R24, R23, R22, R24 ;  /* 0x0000001617187223 */ /* 0x000fc60000000018 */
[----:B------:R-:W5:Y:S04]  /*0440*/  LDG.E R21, desc[UR12][R2.64+0x8] ;  /* 0x0000080c02157981 */ /* 0x000f68000c1e1900 */
[----:B------:R-:W5:Y:S01]  /*0450*/  LDG.E R20, desc[UR12][R4.64+0x8] ;  /* 0x0000080c04147981 */ /* 0x000f62000c1e1900 */
[----:B------:R-:W-:-:S03]  /*0460*/  FFMA R24, R11, R10, R24 ;  /* 0x0000000a0b187223 */ /* 0x000fc60000000018 */
[----:B------:R-:W5:Y:S04]  /*0470*/  LDG.E R23, desc[UR12][R2.64+0xc] ;  /* 0x00000c0c02177981 */ /* 0x000f68000c1e1900 */
[----:B------:R-:W5:Y:S04]  /*0480*/  LDG.E R22, desc[UR12][R4.64+0xc] ;  /* 0x00000c0c04167981 */ /* 0x000f68000c1e1900 */
[----:B------:R-:W5:Y:S01]  /*0490*/  LDG.E R10, desc[UR12][R2.64+0x10] ;  /* 0x0000100c020a7981 */ /* 0x000f62000c1e1900 */
[----:B------:R-:W-:-:S03]  /*04a0*/  FFMA R29, R13, R12, R24 ;  /* 0x0000000c0d1d7223 */ /* 0x000fc60000000018 */
[----:B------:R-:W5:Y:S04]  /*04b0*/  LDG.E R11, desc[UR12][R4.64+0x10] ;  /* 0x0000100c040b7981 */ /* 0x000f68000c1e1900 */
[----:B------:R-:W5:Y:S04]  /*04c0*/  LDG.E R24, desc[UR12][R4.64+0x14] ;  /* 0x0000140c04187981 */ /* 0x000f68000c1e1900 */
[----:B------:R0:W5:Y:S04]  /*04d0*/  LDG.E R12, desc[UR12][R2.64+0x18] ;  /* 0x0000180c020c7981 */ /* 0x000168000c1e1900 */
[----:B------:R-:W5:Y:S01]  /*04e0*/  LDG.E R13, desc[UR12][R4.64+0x18] ;  /* 0x0000180c040d7981 */ /* 0x000f62000c1e1900 */
[----:B------:R-:W-:-:S04]  /*04f0*/  UIADD3 UR8, UPT, UPT, UR8, 0x10, URZ ;  /* 0x0000001008087890 */ /* 0x000fc8000fffe0ff */
[----:B------:R-:W-:Y:S01]  /*0500*/  UISETP.NE.AND UP1, UPT, UR8, URZ, UPT ;  /* 0x000000ff0800728c */ /* 0x000fe2000bf25270 */
[----:B0-----:R-:W-:Y:S02]  /*0510*/  IADD3 R2, P0, PT, R2, 0x40, RZ ;  /* 0x0000004002027810 */ /* 0x001fe40007f1e0ff */
[----:B------:R-:W-:Y:S02]  /*0520*/  IADD3 R6, PT, PT, R6, 0x10, RZ ;  /* 0x0000001006067810 */ /* 0x000fe40007ffe0ff */
[----:B------:R-:W-:Y:S01]  /*0530*/  IADD3.X R3, PT, PT, RZ, R3, RZ, P0, !PT ;  /* 0x00000003ff037210 */ /* 0x000fe200007fe4ff */
[----:B--2---:R-:W-:-:S04]  /*0540*/  FFMA R14, R14, R15, R29 ;  /* 0x0000000f0e0e7223 */ /* 0x004fc8000000001d */
[----:B---3--:R-:W-:-:S04]  /*0550*/  FFMA R17, R17, R16, R14 ;  /* 0x0000001011117223 */ /* 0x008fc8000000000e */
[----:B----4-:R-:W-:-:S04]  /*0560*/  FFMA R17, R18, R19, R17 ;  /* 0x0000001312117223 */ /* 0x010fc80000000011 */
[----:B-----5:R-:W-:-:S04]  /*0570*/  FFMA R17, R20, R21, R17 ;  /* 0x0000001514117223 */ /* 0x020fc80000000011 */
[----:B------:R-:W-:-:S04]  /*0580*/  FFMA R22, R22, R23, R17 ;  /* 0x0000001716167223 */ /* 0x000fc80000000011 */
[----:B------:R-:W-:-:S04]  /*0590*/  FFMA R11, R11, R10, R22 ;  /* 0x0000000a0b0b7223 */ /* 0x000fc80000000016 */
[----:B------:R-:W-:-:S04]  /*05a0*/  FFMA R24, R24, R25, R11 ;  /* 0x0000001918187223 */ /* 0x000fc8000000000b */
[----:B------:R-:W-:-:S04]  /*05b0*/  FFMA R13, R13, R12, R24 ;  /* 0x0000000c0d0d7223 */ /* 0x000fc80000000018 */
[----:B------:R-:W-:Y:S01]  /*05c0*/  FFMA R14, R26, R27, R13 ;  /* 0x0000001b1a0e7223 */ /* 0x000fe2000000000d */
[----:B------:R-:W-:Y:S06]  /*05d0*/  BRA.U UP1, `(.L_x_23) ;  /* 0xfffffffd011c7547 */ /* 0x000fec000b83ffff */
.L_x_22:
[----:B------:R-:W-:Y:S05]  /*05e0*/  BRA.U !UP0, `(.L_x_21) ;  /* 0x0000000508647547 */ /* 0x000fea000b800000 */
[----:B------:R-:W-:Y:S02]  /*05f0*/  UISETP.GE.U32.AND UP0, UPT, UR10, 0x8, UPT ;  /* 0x000000080a00788c */ /* 0x000fe4000bf06070 */
[----:B------:R-:W-:-:S04]  /*0600*/  ULOP3.LUT UR6, UR7, 0x7, URZ, 0xc0, !UPT ;  /* 0x0000000707067892 */ /* 0x000fc8000f8ec0ff */
[----:B------:R-:W-:-:S03]  /*0610*/  UISETP.NE.AND UP1, UPT, UR6, URZ, UPT ;  /* 0x000000ff0600728c */ /* 0x000fc6000bf25270 */
[----:B------:R-:W-:Y:S08]  /*0620*/  BRA.U !UP0, `(.L_x_24) ;  /* 0x0000000108907547 */ /* 0x000ff0000b800000 */
[----:B------:R-:W0:Y:S01]  /*0630*/  LDC.64 R10, c[0x0][0x388] ;  /* 0x0000e200ff0a7b82 */ /* 0x000e220000000a00 */
[----:B------:R-:W1:Y:S01]  /*0640*/  LDCU.64 UR8, c[0x0][0x388] ;  /* 0x00007100ff0877ac */ /* 0x000e620008000a00 */
[C---:B------:R-:W-:Y:S02]  /*0650*/  IADD3 R13, PT, PT, R9.reuse, UR4, RZ ;  /* 0x00000004090d7c10 */ /* 0x040fe4000fffe0ff */
[----:B------:R-:W-:Y:S02]  /*0660*/  IADD3 R6, P0, PT, R9, UR4, RZ ;  /* 0x0000000409067c10 */ /* 0x000fe4000ff1e0ff */
[----:B------:R-:W-:Y:S02]  /*0670*/  IADD3 R3, PT, PT, R8, UR4, RZ ;  /* 0x0000000408037c10 */ /* 0x000fe4000fffe0ff */
[----:B------:R-:W2:Y:S01]  /*0680*/  LDC.64 R4, c[0x0][0x380] ;  /* 0x0000e000ff047b82 */ /* 0x000ea20000000a00 */
[----:B0-----:R-:W-:Y:S01]  /*0690*/  IMAD.WIDE.U32 R10, R13, 0x4, R10 ;  /* 0x000000040d0a7825 */ /* 0x001fe200078e000a */
[----:B------:R-:W-:-:S02]  /*06a0*/  IADD3.X R13, PT, PT, RZ, RZ, RZ, P0, !PT ;  /* 0x000000ffff0d7210 */ /* 0x000fc400007fe4ff */
[C---:B-1----:R-:W-:Y:S02]  /*06b0*/  LEA R2, P0, R6.reuse, UR8, 0x2 ;  /* 0x0000000806027c11 */ /* 0x042fe4000f8010ff */
[----:B------:R-:W3:Y:S01]  /*06c0*/  LDG.E R16, desc[UR12][R10.64] ;  /* 0x0000000c0a107981 */ /* 0x000ee2000c1e1900 */
[----:B--2---:R-:W-:Y:S01]  /*06d0*/  IMAD.WIDE R4, R3, 0x4, R4 ;  /* 0x0000000403047825 */ /* 0x004fe200078e0204 */
[----:B------:R-:W-:-:S04]  /*06e0*/  LEA.HI.X R3, R6, UR9, R13, 0x2, P0 ;  /* 0x0000000906037c11 */ /* 0x000fc800080f140d */
[----:B------:R-:W3:Y:S04]  /*06f0*/  LDG.E R15, desc[UR12][R4.64] ;  /* 0x0000000c040f7981 */ /* 0x000ee8000c1e1900 */
[----:B------:R-:W2:Y:S04]  /*0700*/  LDG.E R18, desc[UR12][R4.64+0x4] ;  /* 0x0000040c04127981 */ /* 0x000ea8000c1e1900 */
[----:B------:R-:W2:Y:S04]  /*0710*/  LDG.E R17, desc[UR12][R2.64+0x4] ;  /* 0x0000040c02117981 */ /* 0x000ea8000c1e1900 */
[----:B------:R-:W4:Y:S04]  /*0720*/  LDG.E R20, desc[UR12][R4.64+0x8] ;  /* 0x0000080c04147981 */ /* 0x000f28000c1e1900 */
        /* <DEDUP_REMOVED lines=12> */
[----:B---3--:R-:W-:-:S04]  /*07f0*/  FFMA R15, R15, R16, R14 ;  /* 0x000000100f0f7223 */ /* 0x008fc8000000000e */
[----:B--2---:R-:W-:-:S04]  /*0800*/  FFMA R15, R18, R17, R15 ;  /* 0x00000011120f7223 */ /* 0x004fc8000000000f */
[----:B----4-:R-:W-:-:S04]  /*0810*/  FFMA R15, R20, R19, R15 ;  /* 0x00000013140f7223 */ /* 0x010fc8000000000f */
[----:B-----5:R-:W-:-:S04]  /*0820*/  FFMA R15, R22, R21, R15 ;  /* 0x00000015160f7223 */ /* 0x020fc8000000000f */
[----:B------:R-:W-:-:S04]  /*0830*/  FFMA R15, R24, R23, R15 ;  /* 0x00000017180f7223 */ /* 0x000fc8000000000f */
[----:B------:R-:W-:-:S04]  /*0840*/  FFMA R13, R12, R13, R15 ;  /* 0x0000000d0c0d7223 */ /* 0x000fc8000000000f */
[----:B------:R-:W-:-:S04]  /*0850*/  FFMA R11, R6, R11, R13 ;  /* 0x0000000b060b7223 */ /* 0x000fc8000000000d */
[----:B------:R-:W-:-:S07]  /*0860*/  FFMA R14, R26, R10, R11 ;  /* 0x0000000a1a0e7223 */ /* 0x000fce000000000b */
.L_x_24:
        /* <DEDUP_REMOVED lines=13> */
[----:B-1----:R-:W-:-:S03]  /*0940*/  LEA R2, P0, R6, UR6, 0x2 ;  /* 0x0000000606027c11 */ /* 0x002fc6000f8010ff */
[----:B------:R-:W3:Y:S01]  /*0950*/  LDG.E R10, desc[UR12][R10.64] ;  /* 0x0000000c0a0a7981 */ /* 0x000ee2000c1e1900 */
[----:B------:R-:W-:Y:S01]  /*0960*/  LEA.HI.X R3, R6, UR7, R3, 0x2, P0 ;  /* 0x0000000706037c11 */ /* 0x000fe200080f1403 */
[----:B--2---:R-:W-:-:S04]  /*0970*/  IMAD.WIDE R4, R13, 0x4, R4 ;  /* 0x000000040d047825 */ /* 0x004fc800078e0204 */
[----:B------:R-:W2:Y:S04]  /*0980*/  LDG.E R12, desc[UR12][R2.64+0x4] ;  /* 0x0000040c020c7981 */ /* 0x000ea8000c1e1900 */
[----:B------:R-:W3:Y:S04]  /*0990*/  LDG.E R13, desc[UR12][R4.64] ;  /* 0x0000000c040d7981 */ /* 0x000ee8000c1e1900 */
[----:B------:R-:W2:Y:S04]  /*09a0*/  LDG.E R6, desc[UR12][R4.64+0x4] ;  /* 0x0000040c04067981 */ /* 0x000ea8000c1e1900 */
[----:B------:R-:W4:Y:S04]  /*09b0*/  LDG.E R15, desc[UR12][R4.64+0x8] ;  /* 0x0000080c040f7981 */ /* 0x000f28000c1e1900 */
[----:B------:R-:W4:Y:S04]  /*09c0*/  LDG.E R16, desc[UR12][R2.64+0x8] ;  /* 0x0000080c02107981 */ /* 0x000f28000c1e1900 */
[----:B------:R-:W5:Y:S04]  /*09d0*/  LDG.E R18, desc[UR12][R2.64+0xc] ;  /* 0x00000c0c02127981 */ /* 0x000f68000c1e1900 */
[----:B------:R-:W5:Y:S01]  /*09e0*/  LDG.E R17, desc[UR12][R4.64+0xc] ;  /* 0x00000c0c04117981 */ /* 0x000f62000c1e1900 */
[----:B------:R-:W-:Y:S01]  /*09f0*/  UIADD3 UR4, UPT, UPT, UR4, 0x4, URZ ;  /* 0x0000000404047890 */ /* 0x000fe2000fffe0ff */
[----:B---3--:R-:W-:-:S04]  /*0a00*/  FFMA R13, R13, R10, R14 ;  /* 0x0000000a0d0d7223 */ /* 0x008fc8000000000e */
[----:B--2---:R-:W-:-:S04]  /*0a10*/  FFMA R6, R6, R12, R13 ;  /* 0x0000000c06067223 */ /* 0x004fc8000000000d */
[----:B----4-:R-:W-:-:S04]  /*0a20*/  FFMA R6, R15, R16, R6 ;  /* 0x000000100f067223 */ /* 0x010fc80000000006 */
[----:B-----5:R-:W-:-:S07]  /*0a30*/  FFMA R14, R17, R18, R6 ;  /* 0x00000012110e7223 */ /* 0x020fce0000000006 */
.L_x_25:
[----:B------:R-:W-:Y:S05]  /*0a40*/  BRA.U !UP1, `(.L_x_21) ;  /* 0x00000001094c7547 */ /* 0x000fea000b800000 */
[----:B------:R-:W0:Y:S01]  /*0a50*/  LDC.64 R4, c[0x0][0x388] ;  /* 0x0000e200ff047b82 */ /* 0x000e220000000a00 */
[----:B------:R-:W-:Y:S01]  /*0a60*/  IADD3 R9, PT, PT, R9, UR4, RZ ;  /* 0x0000000409097c10 */ /* 0x000fe2000fffe0ff */
[----:B------:R-:W-:Y:S01]  /*0a70*/  UIADD3 UR5, UPT, UPT, -UR5, URZ, URZ ;  /* 0x000000ff05057290 */ /* 0x000fe2000fffe1ff */
[----:B------:R-:W-:-:S05]  /*0a80*/  IADD3 R11, PT, PT, R8, UR4, RZ ;  /* 0x00000004080b7c10 */ /* 0x000fca000fffe0ff */
[----:B------:R-:W1:Y:S01]  /*0a90*/  LDC.64 R2, c[0x0][0x380] ;  /* 0x0000e000ff027b82 */ /* 0x000e620000000a00 */
[----:B0-----:R-:W-:-:S03]  /*0aa0*/  IMAD.WIDE.U32 R4, R9, 0x4, R4 ;  /* 0x0000000409047825 */ /* 0x001fc600078e0004 */
[----:B------:R-:W-:Y:S02]  /*0ab0*/  MOV R10, R4 ;  /* 0x00000004000a7202 */ /* 0x000fe40000000f00 */
[----:B------:R-:W-:-:S07]  /*0ac0*/  MOV R9, R5 ;  /* 0x0000000500097202 */ /* 0x000fce0000000f00 */
.L_x_26:
[----:B-1----:R-:W-:Y:S01]  /*0ad0*/  IMAD.WIDE R4, R11, 0x4, R2 ;  /* 0x000000040b047825 */ /* 0x002fe200078e0202 */
[----:B------:R-:W-:-:S05]  /*0ae0*/  MOV R8, R10 ;  /* 0x0000000a00087202 */ /* 0x000fca0000000f00 */
[----:B------:R-:W2:Y:S04]  /*0af0*/  LDG.E R5, desc[UR12][R4.64] ;  /* 0x0000000c04057981 */ /* 0x000ea8000c1e1900 */
[----:B------:R0:W2:Y:S01]  /*0b00*/  LDG.E R6, desc[UR12][R8.64] ;  /* 0x0000000c08067981 */ /* 0x0000a2000c1e1900 */
[----:B------:R-:W-:Y:S01]  /*0b10*/  UIADD3 UR5, UPT, UPT, UR5, 0x1, URZ ;  /* 0x0000000105057890 */ /* 0x000fe2000fffe0ff */
[----:B------:R-:W-:Y:S02]  /*0b20*/  IADD3 R10, P0, PT, R10, 0x4, RZ ;  /* 0x000000040a0a7810 */ /* 0x000fe40007f1e0ff */
[----:B------:R-:W-:Y:S01]  /*0b30*/  IADD3 R11, PT, PT, R11, 0x1, RZ ;  /* 0x000000010b0b7810 */ /* 0x000fe20007ffe0ff */
[----:B------:R-:W-:Y:S01]  /*0b40*/  UISETP.NE.AND UP0, UPT, UR5, URZ, UPT ;  /* 0x000000ff0500728c */ /* 0x000fe2000bf05270 */
[----:B0-----:R-:W-:Y:S01]  /*0b50*/  IADD3.X R9, PT, PT, RZ, R9, RZ, P0, !PT ;  /* 0x00000009ff097210 */ /* 0x001fe200007fe4ff */
[----:B--2---:R-:W-:-:S07]  /*0b60*/  FFMA R14, R5, R6, R14 ;  /* 0x00000006050e7223 */ /* 0x004fce000000000e */
[----:B------:R-:W-:Y:S05]  /*0b70*/  BRA.U UP0, `(.L_x_26) ;  /* 0xfffffffd00d47547 */ /* 0x000fea000b83ffff */
.L_x_21:
[----:B------:R-:W0:Y:S01]  /*0b80*/  LDC.64 R2, c[0x0][0x390] ;  /* 0x0000e400ff027b82 */ /* 0x000e220000000a00 */
[----:B------:R-:W-:Y:S02]  /*0b90*/  IMAD R7, R7, UR11, R0 ;  /* 0x0000000b07077c24 */ /* 0x000fe4000f8e0200 */
[----:B------:R-:W-:Y:S02]  /*0ba0*/  FADD R5, -R14, 1 ;  /* 0x3f8000000e057421 */ /* 0x000fe40000000100 */
[----:B0-----:R-:W-:-:S05]  /*0bb0*/  IMAD.WIDE R2, R7, 0x4, R2 ;  /* 0x0000000407027825 */ /* 0x001fca00078e0202 */
[----:B------:R-:W-:Y:S01]  /*0bc0*/  STG.E desc[UR12][R2.64], R5 ;  /* 0x0000000502007986 */ /* 0x000fe2000c10190c */
[----:B------:R-:W-:Y:S05]  /*0bd0*/  EXIT ;  /* 0x000000000000794d */ /* 0x000fea0003800000 */
.L_x_27:
        /* <DEDUP_REMOVED lines=10> */
.L_x_116:


//--------------------- .text._Z16normalize_kernelPfii --------------------------
	.section	.text._Z16normalize_kernelPfii,"ax",@progbits
	.align	128
        .global         _Z16normalize_kernelPfii
        .type           _Z16normalize_kernelPfii,@function
        .size           _Z16normalize_kernelPfii,(.L_x_114 - _Z16normalize_kernelPfii)
        .other          _Z16normalize_kernelPfii,@"STO_CUDA_ENTRY STV_DEFAULT"
_Z16normalize_kernelPfii:
.text._Z16normalize_kernelPfii:
[----:B------:R-:W-:Y:S01]  /*0000*/  LDC R1, c[0x0][0x37c] ;  /* 0x0000df00ff017b82 */ /* 0x000fe20000000800 */
[----:B------:R-:W0:Y:S07]  /*0010*/  S2R R3, SR_TID.X ;  /* 0x0000000000037919 */ /* 0x000e2e0000002100 */
[----:B------:R-:W0:Y:S01]  /*0020*/  S2UR UR4, SR_CTAID.X ;  /* 0x00000000000479c3 */ /* 0x000e220000002500 */
[----:B------:R-:W1:Y:S07]  /*0030*/  LDCU UR5, c[0x0][0x388] ;  /* 0x00007100ff0577ac */ /* 0x000e6e0008000800 */
[----:B------:R-:W0:Y:S02]  /*0040*/  LDC R4, c[0x0][0x360] ;  /* 0x0000d800ff047b82 */ /* 0x000e240000000800 */
[----:B0-----:R-:W-:-:S05]  /*0050*/  IMAD R4, R4, UR4, R3 ;  /* 0x0000000404047c24 */ /* 0x001fca000f8e0203 */
[----:B-1----:R-:W-:-:S13]  /*0060*/  ISETP.GE.AND P0, PT, R4, UR5, PT ;  /* 0x0000000504007c0c */ /* 0x002fda000bf06270 */
[----:B------:R-:W-:Y:S05]  /*0070*/  @P0 EXIT ;  /* 0x000000000000094d */ /* 0x000fea0003800000 */
[----:B------:R-:W0:Y:S01]  /*0080*/  LDC R7, c[0x0][0x38c] ;  /* 0x0000e300ff077b82 */ /* 0x000e220000000800 */
[----:B------:R-:W1:Y:S01]  /*0090*/  LDCU.64 UR8, c[0x0][0x358] ;  /* 0x00006b00ff0877ac */ /* 0x000e620008000a00 */
[----:B------:R-:W-:Y:S01]  /*00a0*/  HFMA2 R0, -RZ, RZ, 0, 0 ;  /* 0x00000000ff007431 */ /* 0x000fe200000001ff */
[----:B0-----:R-:W-:-:S13]  /*00b0*/  ISETP.GE.AND P0, PT, R7, 0x1, PT ;  /* 0x000000010700780c */ /* 0x001fda0003f06270 */
[----:B-1----:R-:W-:Y:S05]  /*00c0*/  @!P0 BRA `(.L_x_28) ;  /* 0x0000000400a88947 */ /* 0x002fea0003800000 */
[C---:B------:R-:W-:Y:S01]  /*00d0*/  ISETP.GE.U32.AND P2, PT, R7.reuse, 0x10, PT ;  /* 0x000000100700780c */ /* 0x040fe20003f46070 */
[----:B------:R-:W-:Y:S01]  /*00e0*/  IMAD R5, R4, R7, RZ ;  /* 0x0000000704057224 */ /* 0x000fe200078e02ff */
[----:B------:R-:W-:Y:S02]  /*00f0*/  LOP3.LUT R24, R7, 0xf, RZ, 0xc0, !PT ;  /* 0x0000000f07187812 */ /* 0x000fe400078ec0ff */
[----:B------:R-:W-:Y:S02]  /*0100*/  MOV R0, RZ ;  /* 0x000000ff00007202 */ /* 0x000fe40000000f00 */
[----:B------:R-:W-:Y:S02]  /*0110*/  ISETP.NE.AND P1, PT, R24, RZ, PT ;  /* 0x000000ff1800720c */ /* 0x000fe40003f25270 */
[----:B------:R-:W-:-:S05]  /*0120*/  MOV R6, RZ ;  /* 0x000000ff00067202 */ /* 0x000fca0000000f00 */
[----:B------:R-:W-:Y:S06]  /*0130*/  @!P2 BRA `(.L_x_29) ;  /* 0x0000000000b8a947 */ /* 0x000fec0003800000 */
[----:B------:R-:W0:Y:S01]  /*0140*/  LDCU.64 UR4, c[0x0][0x380] ;  /* 0x00007000ff0477ac */ /* 0x000e220008000a00 */
[----:B------:R-:W-:Y:S02]  /*0150*/  LOP3.LUT R6, R7, 0x7ffffff0, RZ, 0xc0, !PT ;  /* 0x7ffffff007067812 */ /* 0x000fe400078ec0ff */
[----:B------:R-:W-:Y:S02]  /*0160*/  MOV R0, RZ ;  /* 0x000000ff00007202 */ /* 0x000fe40000000f00 */
[----:B------:R-:W-:Y:S02]  /*0170*/  MOV R8, R5 ;  /* 0x0000000500087202 */ /* 0x000fe40000000f00 */
[----:B------:R-:W-:Y:S01]  /*0180*/  IADD3 R22, PT, PT, -R6, RZ, RZ ;  /* 0x000000ff06167210 */ /* 0x000fe20007ffe1ff */
[----:B0-----:R-:W-:-:S04]  /*0190*/  UIADD3 UR4, UP0, UPT, UR4, 0x20, URZ ;  /* 0x0000002004047890 */ /* 0x001fc8000ff1e0ff */
[----:B------:R-:W-:-:S12]  /*01a0*/  UIADD3.X UR5, UPT, UPT, URZ, UR5, URZ, UP0, !UPT ;  /* 0x00000005ff057290 */ /* 0x000fd800087fe4ff */
.L_x_30:
[----:B------:R-:W-:Y:S02]  /*01b0*/  MOV R2, UR4 ;  /* 0x0000000400027c02 */ /* 0x000fe40008000f00 */
[----:B------:R-:W-:-:S03]  /*01c0*/  MOV R3, UR5 ;  /* 0x0000000500037c02 */ /* 0x000fc60008000f00 */
        /* <DEDUP_REMOVED lines=17> */
[----:B------:R-:W-:-:S02]  /*02e0*/  IADD3 R22, PT, PT, R22, 0x10, RZ ;  /* 0x0000001016167810 */ /* 0x000fc40007ffe0ff */
[----:B------:R-:W-:Y:S02]  /*02f0*/  IADD3 R8, PT, PT, R8, 0x10, RZ ;  /* 0x0000001008087810 */ /* 0x000fe40007ffe0ff */
[----:B------:R-:W-:Y:S01]  /*0300*/  ISETP.NE.AND P2, PT, R22, RZ, PT ;  /* 0x000000ff1600720c */ /* 0x000fe20003f45270 */
        /* <DEDUP_REMOVED lines=15> */
[----:B------:R-:W-:Y:S01]  /*0400*/  FFMA R0, R20, R20, R9 ;  /* 0x0000001414007223 */ /* 0x000fe20000000009 */
[----:B------:R-:W-:Y:S06]  /*0410*/  @P2 BRA `(.L_x_30) ;  /* 0xfffffffc00642947 */ /* 0x000fec000383ffff */
.L_x_29:
[----:B------:R-:W-:Y:S05]  /*0420*/  @!P1 BRA `(.L_x_28) ;  /* 0x0000000000d09947 */ /* 0x000fea0003800000 */
[----:B------:R-:W-:Y:S02]  /*0430*/  ISETP.GE.U32.AND P1, PT, R24, 0x8, PT ;  /* 0x000000081800780c */ /* 0x000fe40003f26070 */
[----:B------:R-:W-:-:S04]  /*0440*/  LOP3.LUT R8, R7, 0x7, RZ, 0xc0, !PT ;  /* 0x0000000707087812 */ /* 0x000fc800078ec0ff */
[----:B------:R-:W-:-:S07]  /*0450*/  ISETP.NE.AND P2, PT, R8, RZ, PT ;  /* 0x000000ff0800720c */ /* 0x000fce0003f45270 */
[----:B------:R-:W-:Y:S06]  /*0460*/  @!P1 BRA `(.L_x_31) ;  /* 0x0000000000509947 */ /* 0x000fec0003800000 */
[----:B------:R-:W0:Y:S01]  /*0470*/  LDC.64 R2, c[0x0][0x380] ;  /* 0x0000e000ff027b82 */ /* 0x000e220000000a00 */
[----:B------:R-:W-:-:S05]  /*0480*/  IADD3 R9, PT, PT, R5, R6, RZ ;  /* 0x0000000605097210 */ /* 0x000fca0007ffe0ff */
        /* <DEDUP_REMOVED lines=9> */
[----:B------:R-:W-:Y:S01]  /*0520*/  IADD3 R6, PT, PT, R6, 0x8, RZ ;  /* 0x0000000806067810 */ /* 0x000fe20007ffe0ff */
[----:B--2---:R-:W-:-:S04]  /*0530*/  FFMA R0, R9, R9, R0 ;  /* 0x0000000909007223 */ /* 0x004fc80000000000 */
[----:B---3--:R-:W-:-:S04]  /*0540*/  FFMA R0, R11, R11, R0 ;  /* 0x0000000b0b007223 */ /* 0x008fc80000000000 */
[----:B----4-:R-:W-:-:S04]  /*0550*/  FFMA R0, R13, R13, R0 ;  /* 0x0000000d0d007223 */ /* 0x010fc80000000000 */
[----:B-----5:R-:W-:-:S04]  /*0560*/  FFMA R0, R15, R15, R0 ;  /* 0x0000000f0f007223 */ /* 0x020fc80000000000 */
[----:B------:R-:W-:-:S04]  /*0570*/  FFMA R0, R17, R17, R0 ;  /* 0x0000001111007223 */ /* 0x000fc80000000000 */
[----:B------:R-:W-:-:S04]  /*0580*/  FFMA R0, R19, R19, R0 ;  /* 0x0000001313007223 */ /* 0x000fc80000000000 */
[----:B------:R-:W-:-:S04]  /*0590*/  FFMA R0, R21, R21, R0 ;  /* 0x0000001515007223 */ /* 0x000fc80000000000 */
[----:B------:R-:W-:-:S07]  /*05a0*/  FFMA R0, R23, R23, R0 ;  /* 0x0000001717007223 */ /* 0x000fce0000000000 */
.L_x_31:
        /* <DEDUP_REMOVED lines=11> */
[----:B------:R-:W5:Y:S01]  /*0660*/  LDG.E R15, desc[UR8][R2.64+0xc] ;  /* 0x00000c08020f7981 */ /* 0x000f62000c1e1900 */
[----:B------:R-:W-:Y:S01]  /*0670*/  IADD3 R6, PT, PT, R6, 0x4, RZ ;  /* 0x0000000406067810 */ /* 0x000fe20007ffe0ff */
[----:B--2---:R-:W-:-:S04]  /*0680*/  FFMA R0, R9, R9, R0 ;  /* 0x0000000909007223 */ /* 0x004fc80000000000 */
[----:B---3--:R-:W-:-:S04]  /*0690*/  FFMA R0, R11, R11, R0 ;  /* 0x0000000b0b007223 */ /* 0x008fc80000000000 */
[----:B----4-:R-:W-:-:S04]  /*06a0*/  FFMA R0, R13, R13, R0 ;  /* 0x0000000d0d007223 */ /* 0x010fc80000000000 */
[----:B-----5:R-:W-:-:S07]  /*06b0*/  FFMA R0, R15, R15, R0 ;  /* 0x0000000f0f007223 */ /* 0x020fce0000000000 */
.L_x_32:
[----:B------:R-:W-:Y:S05]  /*06c0*/  @!P2 BRA `(.L_x_28) ;  /* 0x000000000028a947 */ /* 0x000fea0003800000 */
[----:B------:R-:W0:Y:S01]  /*06d0*/  LDC.64 R8, c[0x0][0x380] ;  /* 0x0000e000ff087b82 */ /* 0x000e220000000a00 */
[----:B------:R-:W-:Y:S02]  /*06e0*/  IADD3 R5, PT, PT, R5, R6, RZ ;  /* 0x0000000605057210 */ /* 0x000fe40007ffe0ff */
[----:B------:R-:W-:-:S07]  /*06f0*/  IADD3 R7, PT, PT, -R7, RZ, RZ ;  /* 0x000000ff07077210 */ /* 0x000fce0007ffe1ff */
.L_x_33:
[----:B0-----:R-:W-:-:S06]  /*0700*/  IMAD.WIDE R2, R5, 0x4, R8 ;  /* 0x0000000405027825 */ /* 0x001fcc00078e0208 */
[----:B------:R-:W2:Y:S01]  /*0710*/  LDG.E R3, desc[UR8][R2.64] ;  /* 0x0000000802037981 */ /* 0x000ea2000c1e1900 */
[----:B------:R-:W-:Y:S02]  /*0720*/  IADD3 R7, PT, PT, R7, 0x1, RZ ;  /* 0x0000000107077810 */ /* 0x000fe40007ffe0ff */
[----:B------:R-:W-:Y:S02]  /*0730*/  IADD3 R5, PT, PT, R5, 0x1, RZ ;  /* 0x0000000105057810 */ /* 0x000fe40007ffe0ff */
[----:B------:R-:W-:Y:S01]  /*0740*/  ISETP.NE.AND P1, PT, R7, RZ, PT ;  /* 0x000000ff0700720c */ /* 0x000fe20003f25270 */
[----:B--2---:R-:W-:-:S12]  /*0750*/  FFMA R0, R3, R3, R0 ;  /* 0x0000000303007223 */ /* 0x004fd80000000000 */
[----:B------:R-:W-:Y:S05]  /*0760*/  @P1 BRA `(.L_x_33) ;  /* 0xfffffffc00e41947 */ /* 0x000fea000383ffff */
.L_x_28:
[----:B------:R-:W-:Y:S01]  /*0770*/  IADD3 R2, PT, PT, R0, -0xd000000, RZ ;  /* 0xf300000000027810 */ /* 0x000fe20007ffe0ff */
[----:B------:R0:W1:Y:S01]  /*0780*/  MUFU.RSQ R5, R0 ;  /* 0x0000000000057308 */ /* 0x0000620000001400 */
[----:B------:R-:W-:Y:S02]  /*0790*/  BSSY.RECONVERGENT B0, `(.L_x_34) ;  /* 0x000000b000007945 */ /* 0x000fe40003800200 */
[----:B------:R-:W-:-:S13]  /*07a0*/  ISETP.GT.U32.AND P1, PT, R2, 0x727fffff, PT ;  /* 0x727fffff0200780c */ /* 0x000fda0003f24070 */
[----:B0-----:R-:W-:Y:S05]  /*07b0*/  @!P1 BRA `(.L_x_35) ;  /* 0x0000000000109947 */ /* 0x001fea0003800000 */
[----:B------:R-:W-:-:S07]  /*07c0*/  MOV R8, 0x7e0 ;  /* 0x000007e000087802 */ /* 0x000fce0000000f00 */
[----:B-1----:R-:W-:Y:S05]  /*07d0*/  CALL.REL.NOINC `($__internal_0_$__cuda_sm20_sqrt_rn_f32_slowpath) ;  /* 0x0000002000287944 */ /* 0x002fea0003c00000 */
[----:B------:R-:W-:Y:S01]  /*07e0*/  MOV R3, R0 ;  /* 0x0000000000037202 */ /* 0x000fe20000000f00 */
[----:B------:R-:W-:Y:S06]  /*07f0*/  BRA `(.L_x_36) ;  /* 0x0000000000107947 */ /* 0x000fec0003800000 */
.L_x_35:
[C---:B-1----:R-:W-:Y:S01]  /*0800*/  FMUL.FTZ R3, R5.reuse, R0 ;  /* 0x0000000005037220 */ /* 0x042fe20000410000 */
[----:B------:R-:W-:-:S03]  /*0810*/  FMUL.FTZ R2, R5, 0.5 ;  /* 0x3f00000005027820 */ /* 0x000fc60000410000 */
[----:B------:R-:W-:-:S04]  /*0820*/  FFMA R0, -R3, R3, R0 ;  /* 0x0000000303007223 */ /* 0x000fc80000000100 */
[----:B------:R-:W-:-:S07]  /*0830*/  FFMA R3, R0, R2, R3 ;  /* 0x0000000200037223 */ /* 0x000fce0000000003 */
.L_x_36:
[----:B------:R-:W-:Y:S05]  /*0840*/  BSYNC.RECONVERGENT B0 ;  /* 0x0000000000007941 */ /* 0x000fea0003800200 */
.L_x_34:
[----:B------:R-:W-:Y:S05]  /*0850*/  @!P0 EXIT ;  /* 0x000000000000894d */ /* 0x000fea0003800000 */
[----:B------:R-:W0:Y:S01]  /*0860*/  LDCU UR5, c[0x0][0x38c] ;  /* 0x00007180ff0577ac */ /* 0x000e220008000800 */
[----:B------:R-:W-:Y:S01]  /*0870*/  FADD R3, R3, 9.9999999392252902908e-09 ;  /* 0x322bcc7703037421 */ /* 0x000fe20000000000 */
[----:B------:R-:W-:Y:S01]  /*0880*/  UMOV UR4, URZ ;  /* 0x000000ff00047c82 */ /* 0x000fe20008000000 */
[----:B0-----:R-:W-:Y:S02]  /*0890*/  UISETP.GE.U32.AND UP0, UPT, UR5, 0x10, UPT ;  /* 0x000000100500788c */ /* 0x001fe4000bf06070 */
[----:B------:R-:W-:Y:S01]  /*08a0*/  IMAD R2, R4, UR5, RZ ;  /* 0x0000000504027c24 */ /* 0x000fe2000f8e02ff */
[----:B------:R-:W-:-:S06]  /*08b0*/  ULOP3.LUT UR10, UR5, 0xf, URZ, 0xc0, !UPT ;  /* 0x0000000f050a7892 */ /* 0x000fcc000f8ec0ff */
[----:B------:R-:W-:Y:S06]  /*08c0*/  BRA.U !UP0, `(.L_x_37) ;  /* 0x0000001108307547 */ /* 0x000fec000b800000 */
[----:B------:R-:W0:Y:S01]  /*08d0*/  LDCU.64 UR6, c[0x0][0x380] ;  /* 0x00007000ff0677ac */ /* 0x000e220008000a00 */
[----:B------:R-:W-:Y:S01]  /*08e0*/  MOV R6, R2 ;  /* 0x0000000200067202 */ /* 0x000fe20000000f00 */
[----:B------:R-:W-:-:S04]  /*08f0*/  ULOP3.LUT UR4, UR5, 0x7ffffff0, URZ, 0xc0, !UPT ;  /* 0x7ffffff005047892 */ /* 0x000fc8000f8ec0ff */
[----:B------:R-:W-:Y:S02]  /*0900*/  UIADD3 UR5, UPT, UPT, -UR4, URZ, URZ ;  /* 0x000000ff04057290 */ /* 0x000fe4000fffe1ff */
[----:B0-----:R-:W-:-:S04]  /*0910*/  UIADD3 UR6, UP0, UPT, UR6, 0x20, URZ ;  /* 0x0000002006067890 */ /* 0x001fc8000ff1e0ff */
[----:B------:R-:W-:-:S12]  /*0920*/  UIADD3.X UR7, UPT, UPT, URZ, UR7, URZ, UP0, !UPT ;  /* 0x00000007ff077290 */ /* 0x000fd800087fe4ff */
.L_x_70:
[----:B0-----:R-:W-:Y:S02]  /*0930*/  MOV R4, UR6 ;  /* 0x0000000600047c02 */ /* 0x001fe40008000f00 */
[----:B------:R-:W-:-:S03]  /*0940*/  MOV R5, UR7 ;  /* 0x0000000700057c02 */ /* 0x000fc60008000f00 */
[----:B------:R-:W-:-:S05]  /*0950*/  IMAD.WIDE R4, R6, 0x4, R4 ;  /* 0x0000000406047825 */ /* 0x000fca00078e0204 */
[----:B------:R-:W2:Y:S01]  /*0960*/  LDG.E R0, desc[UR8][R4.64+-0x20] ;  /* 0xffffe00804007981 */ /* 0x000ea2000c1e1900 */
[----:B------:R-:W0:Y:S01]  /*0970*/  MUFU.RCP R8, R3 ;  /* 0x0000000300087308 */ /* 0x000e220000001000 */
[----:B------:R-:W-:Y:S01]  /*0980*/  UIADD3 UR5, UPT, UPT, UR5, 0x10, URZ ;  /* 0x0000001005057890 */ /* 0x000fe2000fffe0ff */
[----:B------:R-:W-:Y:S03]  /*0990*/  BSSY.RECONVERGENT B2, `(.L_x_38) ;  /* 0x000000c000027945 */ /* 0x000fe60003800200 */
[----:B------:R-:W-:Y:S01]  /*09a0*/  UISETP.NE.AND UP0, UPT, UR5, URZ, UPT ;  /* 0x000000ff0500728c */ /* 0x000fe2000bf05270 */
[----:B0-----:R-:W-:-:S04]  /*09b0*/  FFMA R7, -R3, R8, 1 ;  /* 0x3f80000003077423 */ /* 0x001fc80000000108 */
[----:B------:R-:W-:Y:S01]  /*09c0*/  FFMA R7, R8, R7, R8 ;  /* 0x0000000708077223 */ /* 0x000fe20000000008 */
[----:B--2---:R-:W0:Y:S03]  /*09d0*/  FCHK P0, R0, R3 ;  /* 0x0000000300007302 */ /* 0x004e260000000000 */
[----:B------:R-:W-:-:S04]  /*09e0*/  FFMA R8, R0, R7, RZ ;  /* 0x0000000700087223 */ /* 0x000fc800000000ff */
[----:B------:R-:W-:-:S04]  /*09f0*/  FFMA R9, -R3, R8, R0 ;  /* 0x0000000803097223 */ /* 0x000fc80000000100 */
[----:B------:R-:W-:Y:S01]  /*0a00*/  FFMA R7, R7, R9, R8 ;  /* 0x0000000907077223 */ /* 0x000fe20000000008 */
[----:B0-----:R-:W-:Y:S06]  /*0a10*/  @!P0 BRA `(.L_x_39) ;  /* 0x00000000000c8947 */ /* 0x001fec0003800000 */
[----:B------:R-:W-:-:S07]  /*0a20*/  MOV R8, 0xa40 ;  /* 0x00000a4000087802 */ /* 0x000fce0000000f00 */
[----:B------:R-:W-:Y:S05]  /*0a30*/  CALL.REL.NOINC `($__internal_1_$__cuda_sm3x_div_rn_noftz_f32_slowpath) ;  /* 0x0000001c00ec7944 */ /* 0x000fea0003c00000 */
[----:B------:R-:W-:-:S07]  /*0a40*/  MOV R7, R0 ;  /* 0x0000000000077202 */ /* 0x000fce0000000f00 */
.L_x_39:
[----:B------:R-:W-:Y:S05]  /*0a50*/  BSYNC.RECONVERGENT B2 ;  /* 0x0000000000027941 */ /* 0x000fea0003800200 */
.L_x_38:
[----:B------:R-:W2:Y:S01]  /*0a60*/  LDG.E R10, desc[UR8][R4.64+-0x1c] ;  /* 0xffffe408040a7981 */ /* 0x000ea2000c1e1900 */
[----:B------:R-:W0:Y:S01]  /*0a70*/  MUFU.RCP R0, R3 ;  /* 0x0000000300007308 */ /* 0x000e220000001000 */
[----:B------:R-:W-:Y:S02]  /*0a80*/  BSSY.RECONVERGENT B2, `(.L_x_40) ;  /* 0x000000d000027945 */ /* 0x000fe40003800200 */
[----:B------:R1:W-:Y:S01]  /*0a90*/  STG.E desc[UR8][R4.64+-0x20], R7 ;  /* 0xffffe00704007986 */ /* 0x0003e2000c101908 */
[----:B0-----:R-:W-:-:S04]  /*0aa0*/  FFMA R9, -R3, R0, 1 ;  /* 0x3f80000003097423 */ /* 0x001fc80000000100 */
[----:B------:R-:W-:Y:S01]  /*0ab0*/  FFMA R0, R0, R9, R0 ;  /* 0x0000000900007223 */ /* 0x000fe20000000000 */
[----:B--2---:R-:W0:Y:S03]  /*0ac0*/  FCHK P0, R10, R3 ;  /* 0x000000030a007302 */ /* 0x004e260000000000 */
[----:B------:R-:W-:-:S04]  /*0ad0*/  FFMA R8, R0, R10, RZ ;  /* 0x0000000a00087223 */ /* 0x000fc800000000ff */
[----:B------:R-:W-:-:S04]  /*0ae0*/  FFMA R9, -R3, R8, R10 ;  /* 0x0000000803097223 */ /* 0x000fc8000000010a */
[----:B------:R-:W-:Y:S01]  /*0af0*/  FFMA R9, R0, R9, R8 ;  /* 0x0000000900097223 */ /* 0x000fe20000000008 */
[----:B01----:R-:W-:Y:S06]  /*0b00*/  @!P0 BRA `(.L_x_41) ;  /* 0x0000000000108947 */ /* 0x003fec0003800000 */
[----:B------:R-:W-:Y:S02]  /*0b10*/  MOV R0, R10 ;  /* 0x0000000a00007202 */ /* 0x000fe40000000f00 */
[----:B------:R-:W-:-:S07]  /*0b20*/  MOV R8, 0xb40 ;  /* 0x00000b4000087802 */ /* 0x000fce0000000f00 */
[----:B------:R-:W-:Y:S05]  /*0b30*/  CALL.REL.NOINC `($__internal_1_$__cuda_sm3x_div_rn_noftz_f32_slowpath) ;  /* 0x0000001c00ac7944 */ /* 0x000fea0003c00000 */
[----:B------:R-:W-:-:S07]  /*0b40*/  MOV R9, R0 ;  /* 0x0000000000097202 */ /* 0x000fce0000000f00 */
.L_x_41:
[----:B------:R-:W-:Y:S05]  /*0b50*/  BSYNC.RECONVERGENT B2 ;  /* 0x0000000000027941 */ /* 0x000fea0003800200 */
.L_x_40:
        /* <DEDUP_REMOVED lines=15> */
.L_x_43:
[----:B------:R-:W-:Y:S05]  /*0c50*/  BSYNC.RECONVERGENT B2 ;  /* 0x0000000000027941 */ /* 0x000fea0003800200 */
.L_x_42:
        /* <DEDUP_REMOVED lines=15> */
.L_x_45:
[----:B------:R-:W-:Y:S05]  /*0d50*/  BSYNC.RECONVERGENT B2 ;  /* 0x0000000000027941 */ /* 0x000fea0003800200 */
.L_x_44:
        /* <DEDUP_REMOVED lines=15> */
.L_x_47:
[----:B------:R-:W-:Y:S05]  /*0e50*/  BSYNC.RECONVERGENT B2 ;  /* 0x0000000000027941 */ /* 0x000fea0003800200 */
.L_x_46:
        /* <DEDUP_REMOVED lines=15> */
.L_x_49:
[----:B------:R-:W-:Y:S05]  /*0f50*/  BSYNC.RECONVERGENT B2 ;  /* 0x0000000000027941 */ /* 0x000fea0003800200 */
.L_x_48:
        /* <DEDUP_REMOVED lines=15> */
.L_x_51:
[----:B------:R-:W-:Y:S05]  /*1050*/  BSYNC.RECONVERGENT B2 ;  /* 0x0000000000027941 */ /* 0x000fea0003800200 */
.L_x_50:
        /* <DEDUP_REMOVED lines=15> */
.L_x_53:
[----:B------:R-:W-:Y:S05]  /*1150*/  BSYNC.RECONVERGENT B2 ;  /* 0x0000000000027941 */ /* 0x000fea0003800200 */
.L_x_52:
        /* <DEDUP_REMOVED lines=15> */
.L_x_55:
[----:B------:R-:W-:Y:S05]  /*1250*/  BSYNC.RECONVERGENT B2 ;  /* 0x0000000000027941 */ /* 0x000fea0003800200 */
.L_x_54:
        /* <DEDUP_REMOVED lines=15> */
.L_x_57:
[----:B------:R-:W-:Y:S05]  /*1350*/  BSYNC.RECONVERGENT B2 ;  /* 0x0000000000027941 */ /* 0x000fea0003800200 */
.L_x_56:
        /* <DEDUP_REMOVED lines=15> */
.L_x_59:
[----:B------:R-:W-:Y:S05]  /*1450*/  BSYNC.RECONVERGENT B2 ;  /* 0x0000000000027941 */ /* 0x000fea0003800200 */
.L_x_58:
        /* <DEDUP_REMOVED lines=15> */
.L_x_61:
[----:B------:R-:W-:Y:S05]  /*1550*/  BSYNC.RECONVERGENT B2 ;  /* 0x0000000000027941 */ /* 0x000fea0003800200 */
.L_x_60:
        /* <DEDUP_REMOVED lines=15> */
.L_x_63:
[----:B------:R-:W-:Y:S05]  /*1650*/  BSYNC.RECONVERGENT B2 ;  /* 0x0000000000027941 */ /* 0x000fea0003800200 */
.L_x_62:
        /* <DEDUP_REMOVED lines=15> */
.L_x_65:
[----:B------:R-:W-:Y:S05]  /*1750*/  BSYNC.RECONVERGENT B2 ;  /* 0x0000000000027941 */ /* 0x000fea0003800200 */
.L_x_64:
        /* <DEDUP_REMOVED lines=15> */
.L_x_67:
[----:B------:R-:W-:Y:S05]  /*1850*/  BSYNC.RECONVERGENT B2 ;  /* 0x0000000000027941 */ /* 0x000fea0003800200 */
.L_x_66:
        /* <DEDUP_REMOVED lines=15> */
.L_x_69:
[----:B------:R-:W-:Y:S05]  /*1950*/  BSYNC.RECONVERGENT B2 ;  /* 0x0000000000027941 */ /* 0x000fea0003800200 */
.L_x_68:
[----:B------:R0:W-:Y:S01]  /*1960*/  STG.E desc[UR8][R4.64+0x1c], R9 ;  /* 0x00001c0904007986 */ /* 0x0001e2000c101908 */
[----:B------:R-:W-:Y:S01]  /*1970*/  IADD3 R6, PT, PT, R6, 0x10, RZ ;  /* 0x0000001006067810 */ /* 0x000fe20007ffe0ff */
[----:B------:R-:W-:Y:S06]  /*1980*/  BRA.U UP0, `(.L_x_70) ;  /* 0xffffffed00e87547 */ /* 0x000fec000b83ffff */
.L_x_37:
[----:B------:R-:W-:-:S13]  /*1990*/  ISETP.NE.AND P0, PT, RZ, UR10, PT ;  /* 0x0000000aff007c0c */ /* 0x000fda000bf05270 */
[----:B------:R-:W-:Y:S05]  /*19a0*/  @!P0 EXIT ;  /* 0x000000000000894d */ /* 0x000fea0003800000 */
[----:B------:R-:W1:Y:S01]  /*19b0*/  LDCU UR5, c[0x0][0x38c] ;  /* 0x00007180ff0577ac */ /* 0x000e620008000800 */
[----:B------:R-:W-:Y:S02]  /*19c0*/  UISETP.GE.U32.AND UP0, UPT, UR10, 0x8, UPT ;  /* 0x000000080a00788c */ /* 0x000fe4000bf06070 */
[----:B-1----:R-:W-:-:S07]  /*19d0*/  ULOP3.LUT UR5, UR5, 0x7, URZ, 0xc0, !UPT ;  /* 0x0000000705057892 */ /* 0x002fce000f8ec0ff */
[----:B------:R-:W-:Y:S05]  /*19e0*/  BRA.U !UP0, `(.L_x_71) ;  /* 0x0000000908107547 */ /* 0x000fea000b800000 */
[----:B0-----:R-:W0:Y:S01]  /*19f0*/  LDC.64 R4, c[0x0][0x380] ;  /* 0x0000e000ff047b82 */ /* 0x001e220000000a00 */
[----:B------:R-:W-:-:S05]  /*1a00*/  IADD3 R7, PT, PT, R2, UR4, RZ ;  /* 0x0000000402077c10 */ /* 0x000fca000fffe0ff */
[----:B0-----:R-:W-:-:S05]  /*1a10*/  IMAD.WIDE R4, R7, 0x4, R4 ;  /* 0x0000000407047825 */ /* 0x001fca00078e0204 */
[----:B------:R-:W2:Y:S01]  /*1a20*/  LDG.E R8, desc[UR8][R4.64] ;  /* 0x0000000804087981 */ /* 0x000ea2000c1e1900 */
[----:B------:R-:W0:Y:S01]  /*1a30*/  MUFU.RCP R0, R3 ;  /* 0x0000000300007308 */ /* 0x000e220000001000 */
[----:B------:R-:W-:Y:S01]  /*1a40*/  BSSY.RECONVERGENT B2, `(.L_x_72) ;  /* 0x000000c000027945 */ /* 0x000fe20003800200 */
[----:B0-----:R-:W-:-:S04]  /*1a50*/  FFMA R7, -R3, R0, 1 ;  /* 0x3f80000003077423 */ /* 0x001fc80000000100 */
[----:B------:R-:W-:Y:S02]  /*1a60*/  FFMA R0, R0, R7, R0 ;  /* 0x0000000700007223 */ /* 0x000fe40000000000 */
[----:B--2---:R-:W0:Y:S02]  /*1a70*/  FCHK P0, R8, R3 ;  /* 0x0000000308007302 */ /* 0x004e240000000000 */
[----:B------:R-:W-:-:S04]  /*1a80*/  FFMA R6, R0, R8, RZ ;  /* 0x0000000800067223 */ /* 0x000fc800000000ff */
[----:B------:R-:W-:-:S04]  /*1a90*/  FFMA R7, -R3, R6, R8 ;  /* 0x0000000603077223 */ /* 0x000fc80000000108 */
[----:B------:R-:W-:Y:S01]  /*1aa0*/  FFMA R7, R0, R7, R6 ;  /* 0x0000000700077223 */ /* 0x000fe20000000006 */
[----:B0-----:R-:W-:Y:S06]  /*1ab0*/  @!P0 BRA `(.L_x_73) ;  /* 0x0000000000108947 */ /* 0x001fec0003800000 */
[----:B------:R-:W-:Y:S02]  /*1ac0*/  MOV R0, R8 ;  /* 0x0000000800007202 */ /* 0x000fe40000000f00 */
[----:B------:R-:W-:-:S07]  /*1ad0*/  MOV R8, 0x1af0 ;  /* 0x00001af000087802 */ /* 0x000fce0000000f00 */
[----:B------:R-:W-:Y:S05]  /*1ae0*/  CALL.REL.NOINC `($__internal_1_$__cuda_sm3x_div_rn_noftz_f32_slowpath) ;  /* 0x0000000c00c07944 */ /* 0x000fea0003c00000 */
[----:B------:R-:W-:-:S07]  /*1af0*/  MOV R7, R0 ;  /* 0x0000000000077202 */ /* 0x000fce0000000f00 */
.L_x_73:
[----:B------:R-:W-:Y:S05]  /*1b00*/  BSYNC.RECONVERGENT B2 ;  /* 0x0000000000027941 */ /* 0x000fea0003800200 */
.L_x_72:
        /* <DEDUP_REMOVED lines=15> */
.L_x_75:
[----:B------:R-:W-:Y:S05]  /*1c00*/  BSYNC.RECONVERGENT B2 ;  /* 0x0000000000027941 */ /* 0x000fea0003800200 */
.L_x_74:
        /* <DEDUP_REMOVED lines=15> */
.L_x_77:
[----:B------:R-:W-:Y:S05]  /*1d00*/  BSYNC.RECONVERGENT B2 ;  /* 0x0000000000027941 */ /* 0x000fea0003800200 */
.L_x_76:
        /* <DEDUP_REMOVED lines=15> */
.L_x_79:
[----:B------:R-:W-:Y:S05]  /*1e00*/  BSYNC.RECONVERGENT B2 ;  /* 0x0000000000027941 */ /* 0x000fea0003800200 */
.L_x_78:
        /* <DEDUP_REMOVED lines=15> */
.L_x_81:
[----:B------:R-:W-:Y:S05]  /*1f00*/  BSYNC.RECONVERGENT B2 ;  /* 0x0000000000027941 */ /* 0x000fea0003800200 */
.L_x_80:
        /* <DEDUP_REMOVED lines=15> */
.L_x_83:
[----:B------:R-:W-:Y:S05]  /*2000*/  BSYNC.RECONVERGENT B2 ;  /* 0x0000000000027941 */ /* 0x000fea0003800200 */
.L_x_82:
        /* <DEDUP_REMOVED lines=15> */
.L_x_85:
[----:B------:R-:W-:Y:S05]  /*2100*/  BSYNC.RECONVERGENT B2 ;  /* 0x0000000000027941 */ /* 0x000fea0003800200 */
.L_x_84:
        /* <DEDUP_REMOVED lines=15> */
.L_x_87:
[----:B------:R-:W-:Y:S05]  /*2200*/  BSYNC.RECONVERGENT B2 ;  /* 0x0000000000027941 */ /* 0x000fea0003800200 */
.L_x_86:
[----:B------:R1:W-:Y:S01]  /*2210*/  STG.E desc[UR8][R4.64+0x1c], R9 ;  /* 0x00001c0904007986 */ /* 0x0003e2000c101908 */
[----:B------:R-:W-:-:S12]  /*2220*/  UIADD3 UR4, UPT, UPT, UR4, 0x8, URZ ;  /* 0x0000000804047890 */ /* 0x000fd8000fffe0ff */
.L_x_71:
[----:B------:R-:W-:-:S13]  /*2230*/  ISETP.NE.AND P0, PT, RZ, UR5, PT ;  /* 0x00000005ff007c0c */ /* 0x000fda000bf05270 */
[----:B------:R-:W-:Y:S05]  /*2240*/  @!P0 EXIT ;  /* 0x000000000000894d */ /* 0x000fea0003800000 */
[----:B------:R-:W2:Y:S01]  /*2250*/  LDCU UR6, c[0x0][0x38c] ;  /* 0x00007180ff0677ac */ /* 0x000ea20008000800 */
[----:B------:R-:W-:Y:S02]  /*2260*/  UISETP.GE.U32.AND UP0, UPT, UR5, 0x4, UPT ;  /* 0x000000040500788c */ /* 0x000fe4000bf06070 */
[----:B--2---:R-:W-:-:S07]  /*2270*/  ULOP3.LUT UR6, UR6, 0x3, URZ, 0xc0, !UPT ;  /* 0x0000000306067892 */ /* 0x004fce000f8ec0ff */
[----:B------:R-:W-:Y:S05]  /*2280*/  BRA.U !UP0, `(.L_x_88) ;  /* 0x0000000508107547 */ /* 0x000fea000b800000 */
[----:B01----:R-:W0:Y:S01]  /*2290*/  LDC.64 R4, c[0x0][0x380] ;  /* 0x0000e000ff047b82 */ /* 0x003e220000000a00 */
        /* <DEDUP_REMOVED lines=16> */
.L_x_90:
[----:B------:R-:W-:Y:S05]  /*23a0*/  BSYNC.RECONVERGENT B2 ;  /* 0x0000000000027941 */ /* 0x000fea0003800200 */
.L_x_89:
        /* <DEDUP_REMOVED lines=15> */
.L_x_92:
[----:B------:R-:W-:Y:S05]  /*24a0*/  BSYNC.RECONVERGENT B2 ;  /* 0x0000000000027941 */ /* 0x000fea0003800200 */
.L_x_91:
        /* <DEDUP_REMOVED lines=15> */
.L_x_94:
[----:B------:R-:W-:Y:S05]  /*25a0*/  BSYNC.RECONVERGENT B2 ;  /* 0x0000000000027941 */ /* 0x000fea0003800200 */
.L_x_93:
        /* <DEDUP_REMOVED lines=15> */
.L_x_96:
[----:B------:R-:W-:Y:S05]  /*26a0*/  BSYNC.RECONVERGENT B2 ;  /* 0x0000000000027941 */ /* 0x000fea0003800200 */
.L_x_95:
[----:B------:R2:W-:Y:S01]  /*26b0*/  STG.E desc[UR8][R4.64+0xc], R9 ;  /* 0x00000c0904007986 */ /* 0x0005e2000c101908 */
[----:B------:R-:W-:-:S12]  /*26c0*/  UIADD3 UR4, UPT, UPT, UR4, 0x4, URZ ;  /* 0x0000000404047890 */ /* 0x000fd8000fffe0ff */
.L_x_88:
[----:B------:R-:W-:-:S13]  /*26d0*/  ISETP.NE.AND P0, PT, RZ, UR6, PT ;  /* 0x00000006ff007c0c */ /* 0x000fda000bf05270 */
[----:B------:R-:W-:Y:S05]  /*26e0*/  @!P0 EXIT ;  /* 0x000000000000894d */ /* 0x000fea0003800000 */
[----:B012---:R-:W0:Y:S01]  /*26f0*/  LDC.64 R4, c[0x0][0x380] ;  /* 0x0000e000ff047b82 */ /* 0x007e220000000a00 */
[----:B------:R-:W-:Y:S01]  /*2700*/  IADD3 R11, PT, PT, R2, UR4, RZ ;  /* 0x00000004020b7c10 */ /* 0x000fe2000fffe0ff */
[----:B------:R-:W-:-:S12]  /*2710*/  UIADD3 UR5, UPT, UPT, -UR6, URZ, URZ ;  /* 0x000000ff06057290 */ /* 0x000fd8000fffe1ff */
.L_x_99:
[----:B01----:R-:W-:-:S05]  /*2720*/  IMAD.WIDE R6, R11, 0x4, R4 ;  /* 0x000000040b067825 */ /* 0x003fca00078e0204 */
        /* <DEDUP_REMOVED lines=16> */
.L_x_98:
[----:B------:R-:W-:Y:S05]  /*2830*/  BSYNC.RECONVERGENT B2 ;  /* 0x0000000000027941 */ /* 0x000fea0003800200 */
.L_x_97:
[----:B------:R1:W-:Y:S01]  /*2840*/  STG.E desc[UR8][R6.64], R9 ;  /* 0x0000000906007986 */ /* 0x0003e2000c101908 */
[----:B------:R-:W-:Y:S01]  /*2850*/  IADD3 R11, PT, PT, R11, 0x1, RZ ;  /* 0x000000010b0b7810 */ /* 0x000fe20007ffe0ff */
[----:B------:R-:W-:Y:S06]  /*2860*/  BRA.U UP0, `(.L_x_99) ;  /* 0xfffffffd00ac7547 */ /* 0x000fec000b83ffff */
[----:B------:R-:W-:Y:S05]  /*2870*/  EXIT ;  /* 0x000000000000794d */ /* 0x000fea0003800000 */
        .weak           $__internal_0_$__cuda_sm20_sqrt_rn_f32_slowpath
        .type           $__internal_0_$__cuda_sm20_sqrt_rn_f32_slowpath,@function
        .size           $__internal_0_$__cuda_sm20_sqrt_rn_f32_slowpath,($__internal_1_$__cuda_sm3x_div_rn_noftz_f32_slowpath - $__internal_0_$__cuda_sm20_sqrt_rn_f32_slowpath)
$__internal_0_$__cuda_sm20_sqrt_rn_f32_slowpath:
[----:B------:R-:W-:-:S13]  /*2880*/  LOP3.LUT P1, RZ, R0, 0x7fffffff, RZ, 0xc0, !PT ;  /* 0x7fffffff00ff7812 */ /* 0x000fda000782c0ff */
[----:B------:R-:W-:Y:S01]  /*2890*/  @!P1 MOV R2, R0 ;  /* 0x0000000000029202 */ /* 0x000fe20000000f00 */
[----:B------:R-:W-:Y:S06]  /*28a0*/  @!P1 BRA `(.L_x_100) ;  /* 0x0000000000409947 */ /* 0x000fec0003800000 */
[----:B------:R-:W-:-:S13]  /*28b0*/  FSETP.GEU.FTZ.AND P1, PT, R0, RZ, PT ;  /* 0x000000ff0000720b */ /* 0x000fda0003f3e000 */
[----:B------:R-:W-:Y:S01]  /*28c0*/  @!P1 MOV R2, 0x7fffffff ;  /* 0x7fffffff00029802 */ /* 0x000fe20000000f00 */
[----:B------:R-:W-:Y:S06]  /*28d0*/  @!P1 BRA `(.L_x_100) ;  /* 0x0000000000349947 */ /* 0x000fec0003800000 */
[----:B------:R-:W-:-:S13]  /*28e0*/  FSETP.GTU.FTZ.AND P1, PT, |R0|, +INF , PT ;  /* 0x7f8000000000780b */ /* 0x000fda0003f3c200 */
[----:B------:R-:W-:Y:S01]  /*28f0*/  @P1 FADD.FTZ R2, R0, 1 ;  /* 0x3f80000000021421 */ /* 0x000fe20000010000 */
[----:B------:R-:W-:Y:S06]  /*2900*/  @P1 BRA `(.L_x_100) ;  /* 0x0000000000281947 */ /* 0x000fec0003800000 */
[----:B------:R-:W-:-:S13]  /*2910*/  FSETP.NEU.FTZ.AND P1, PT, |R0|, +INF , PT ;  /* 0x7f8000000000780b */ /* 0x000fda0003f3d200 */
[----:B------:R-:W-:-:S04]  /*2920*/  @P1 FFMA R3, R0, 1.84467440737095516160e+19, RZ ;  /* 0x5f80000000031823 */ /* 0x000fc800000000ff */
[----:B------:R-:W0:Y:S02]  /*2930*/  @P1 MUFU.RSQ R2, R3 ;  /* 0x0000000300021308 */ /* 0x000e240000001400 */
[----:B0-----:R-:W-:Y:S01]  /*2940*/  @P1 FMUL.FTZ R6, R3, R2 ;  /* 0x0000000203061220 */ /* 0x001fe20000410000 */
[----:B------:R-:W-:Y:S01]  /*2950*/  @P1 FMUL.FTZ R7, R2, 0.5 ;  /* 0x3f00000002071820 */ /* 0x000fe20000410000 */
[----:B------:R-:W-:Y:S02]  /*2960*/  @!P1 MOV R2, R0 ;  /* 0x0000000000029202 */ /* 0x000fe40000000f00 */
[----:B------:R-:W-:-:S04]  /*2970*/  @P1 FADD.FTZ R5, -R6, -RZ ;  /* 0x800000ff06051221 */ /* 0x000fc80000010100 */
[----:B------:R-:W-:-:S04]  /*2980*/  @P1 FFMA R5, R6, R5, R3 ;  /* 0x0000000506051223 */ /* 0x000fc80000000003 */
[----:B------:R-:W-:-:S04]  /*2990*/  @P1 FFMA R5, R5, R7, R6 ;  /* 0x0000000705051223 */ /* 0x000fc80000000006 */
[----:B------:R-:W-:-:S07]  /*29a0*/  @P1 FMUL.FTZ R2, R5, 2.3283064365386962891e-10 ;  /* 0x2f80000005021820 */ /* 0x000fce0000410000 */
.L_x_100:
[----:B------:R-:W-:Y:S01]  /*29b0*/  HFMA2 R3, -RZ, RZ, 0, 0 ;  /* 0x00000000ff037431 */ /* 0x000fe200000001ff */
[----:B------:R-:W-:Y:S02]  /*29c0*/  MOV R0, R2 ;  /* 0x0000000200007202 */ /* 0x000fe40000000f00 */
[----:B------:R-:W-:-:S04]  /*29d0*/  MOV R2, R8 ;  /* 0x0000000800027202 */ /* 0x000fc80000000f00 */
[----:B------:R-:W-:Y:S05]  /*29e0*/  RET.REL.NODEC R2 `(_Z16normalize_kernelPfii) ;  /* 0xffffffd402847950 */ /* 0x000fea0003c3ffff */
        .weak           $__internal_1_$__cuda_sm3x_div_rn_noftz_f32_slowpath
        .type           $__internal_1_$__cuda_sm3x_div_rn_noftz_f32_slowpath,@function
        .size           $__internal_1_$__cuda_sm3x_div_rn_noftz_f32_slowpath,(.L_x_114 - $__internal_1_$__cuda_sm3x_div_rn_noftz_f32_slowpath)
$__internal_1_$__cuda_sm3x_div_rn_noftz_f32_slowpath:
[----:B------:R-:W-:Y:S01]  /*29f0*/  SHF.R.U32.HI R9, RZ, 0x17, R3 ;  /* 0x00000017ff097819 */ /* 0x000fe20000011603 */
[----:B------:R-:W-:Y:S01]  /*2a00*/  BSSY.RECONVERGENT B0, `(.L_x_101) ;  /* 0x0000063000007945 */ /* 0x000fe20003800200 */
[----:B------:R-:W-:Y:S02]  /*2a10*/  SHF.R.U32.HI R10, RZ, 0x17, R0 ;  /* 0x00000017ff0a7819 */ /* 0x000fe40000011600 */
[----:B------:R-:W-:Y:S02]  /*2a20*/  LOP3.LUT R9, R9, 0xff, RZ, 0xc0, !PT ;  /* 0x000000ff09097812 */ /* 0x000fe400078ec0ff */
[----:B------:R-:W-:Y:S02]  /*2a30*/  LOP3.LUT R14, R10, 0xff, RZ, 0xc0, !PT ;  /* 0x000000ff0a0e7812 */ /* 0x000fe400078ec0ff */
[----:B------:R-:W-:Y:S02]  /*2a40*/  IADD3 R15, PT, PT, R9, -0x1, RZ ;  /* 0xffffffff090f7810 */ /* 0x000fe40007ffe0ff */
[----:B------:R-:W-:-:S02]  /*2a50*/  IADD3 R12, PT, PT, R14, -0x1, RZ ;  /* 0xffffffff0e0c7810 */ /* 0x000fc40007ffe0ff */
[----:B------:R-:W-:Y:S02]  /*2a60*/  ISETP.GT.U32.AND P0, PT, R15, 0xfd, PT ;  /* 0x000000fd0f00780c */ /* 0x000fe40003f04070 */
[----:B------:R-:W-:Y:S02]  /*2a70*/  MOV R13, R3 ;  /* 0x00000003000d7202 */ /* 0x000fe40000000f00 */
[----:B------:R-:W-:-:S13]  /*2a80*/  ISETP.GT.U32.OR P0, PT, R12, 0xfd, P0 ;  /* 0x000000fd0c00780c */ /* 0x000fda0000704470 */
[----:B------:R-:W-:Y:S01]  /*2a90*/  @!P0 MOV R10, RZ ;  /* 0x000000ff000a8202 */ /* 0x000fe20000000f00 */
[----:B------:R-:W-:Y:S06]  /*2aa0*/  @!P0 BRA `(.L_x_102) ;  /* 0x00000000005c8947 */ /* 0x000fec0003800000 */
[----:B------:R-:W-:Y:S02]  /*2ab0*/  FSETP.GTU.FTZ.AND P0, PT, |R0|, +INF , PT ;  /* 0x7f8000000000780b */ /* 0x000fe40003f1c200 */
[----:B------:R-:W-:-:S04]  /*2ac0*/  FSETP.GTU.FTZ.AND P1, PT, |R3|, +INF , PT ;  /* 0x7f8000000300780b */ /* 0x000fc80003f3c200 */
[----:B------:R-:W-:-:S13]  /*2ad0*/  PLOP3.LUT P0, PT, P0, P1, PT, 0xf8, 0x8f ;  /* 0x00000000008f781c */ /* 0x000fda0000703f70 */
[----:B------:R-:W-:Y:S05]  /*2ae0*/  @P0 BRA `(.L_x_103) ;  /* 0x00000004004c0947 */ /* 0x000fea0003800000 */
[----:B------:R-:W-:-:S13]  /*2af0*/  LOP3.LUT P0, RZ, R13, 0x7fffffff, R0, 0xc8, !PT ;  /* 0x7fffffff0dff7812 */ /* 0x000fda000780c800 */
[----:B------:R-:W-:Y:S05]  /*2b00*/  @!P0 BRA `(.L_x_104) ;  /* 0x00000004003c8947 */ /* 0x000fea0003800000 */
[C---:B------:R-:W-:Y:S02]  /*2b10*/  FSETP.NEU.FTZ.AND P2, PT, |R0|.reuse, +INF , PT ;  /* 0x7f8000000000780b */ /* 0x040fe40003f5d200 */
[----:B------:R-:W-:Y:S02]  /*2b20*/  FSETP.NEU.FTZ.AND P1, PT, |R3|, +INF , PT ;  /* 0x7f8000000300780b */ /* 0x000fe40003f3d200 */
[----:B------:R-:W-:-:S11]  /*2b30*/  FSETP.NEU.FTZ.AND P0, PT, |R0|, +INF , PT ;  /* 0x7f8000000000780b */ /* 0x000fd60003f1d200 */
[----:B------:R-:W-:Y:S05]  /*2b40*/  @!P1 BRA !P2, `(.L_x_104) ;  /* 0x00000004002c9947 */ /* 0x000fea0005000000 */
[----:B------:R-:W-:-:S04]  /*2b50*/  LOP3.LUT P2, RZ, R0, 0x7fffffff, RZ, 0xc0, !PT ;  /* 0x7fffffff00ff7812 */ /* 0x000fc8000784c0ff */
[----:B------:R-:W-:-:S13]  /*2b60*/  PLOP3.LUT P1, PT, P1, P2, PT, 0x2f, 0xf2 ;  /* 0x0000000000f2781c */ /* 0x000fda0000f24577 */
[----:B------:R-:W-:Y:S05]  /*2b70*/  @P1 BRA `(.L_x_105) ;  /* 0x0000000400181947 */ /* 0x000fea0003800000 */
[----:B------:R-:W-:-:S04]  /*2b80*/  LOP3.LUT P1, RZ, R13, 0x7fffffff, RZ, 0xc0, !PT ;  /* 0x7fffffff0dff7812 */ /* 0x000fc8000782c0ff */
[----:B------:R-:W-:-:S13]  /*2b90*/  PLOP3.LUT P0, PT, P0, P1, PT, 0x2f, 0xf2 ;  /* 0x0000000000f2781c */ /* 0x000fda0000702577 */
[----:B------:R-:W-:Y:S05]  /*2ba0*/  @P0 BRA `(.L_x_106) ;  /* 0x0000000400000947 */ /* 0x000fea0003800000 */
[----:B------:R-:W-:Y:S02]  /*2bb0*/  ISETP.GE.AND P0, PT, R12, RZ, PT ;  /* 0x000000ff0c00720c */ /* 0x000fe40003f06270 */
[----:B------:R-:W-:-:S11]  /*2bc0*/  ISETP.GE.AND P1, PT, R15, RZ, PT ;  /* 0x000000ff0f00720c */ /* 0x000fd60003f26270 */
[----:B------:R-:W-:Y:S01]  /*2bd0*/  @P0 MOV R10, RZ ;  /* 0x000000ff000a0202 */ /* 0x000fe20000000f00 */
[----:B------:R-:W-:Y:S01]  /*2be0*/  @!P0 FFMA R0, R0, 1.84467440737095516160e+19, RZ ;  /* 0x5f80000000008823 */ /* 0x000fe200000000ff */
[----:B------:R-:W-:Y:S01]  /*2bf0*/  @!P0 MOV R10, 0xffffffc0 ;  /* 0xffffffc0000a8802 */ /* 0x000fe20000000f00 */
[----:B------:R-:W-:-:S03]  /*2c00*/  @!P1 FFMA R13, R3, 1.84467440737095516160e+19, RZ ;  /* 0x5f800000030d9823 */ /* 0x000fc600000000ff */
[----:B------:R-:W-:-:S07]  /*2c10*/  @!P1 IADD3 R10, PT, PT, R10, 0x40, RZ ;  /* 0x000000400a0a9810 */ /* 0x000fce0007ffe0ff */
.L_x_102:
[----:B------:R-:W-:Y:S01]  /*2c20*/  LEA R12, R9, 0xc0800000, 0x17 ;  /* 0xc0800000090c7811 */ /* 0x000fe200078eb8ff */
[----:B------:R-:W-:Y:S01]  /*2c30*/  BSSY.RECONVERGENT B1, `(.L_x_107) ;  /* 0x0000036000017945 */ /* 0x000fe20003800200 */
[----:B------:R-:W-:Y:S02]  /*2c40*/  IADD3 R14, PT, PT, R14, -0x7f, RZ ;  /* 0xffffff810e0e7810 */ /* 0x000fe40007ffe0ff */
[----:B------:R-:W-:-:S03]  /*2c50*/  IADD3 R16, PT, PT, -R12, R13, RZ ;  /* 0x0000000d0c107210 */ /* 0x000fc60007ffe1ff */
[----:B------:R-:W-:Y:S01]  /*2c60*/  IMAD R0, R14, -0x800000, R0 ;  /* 0xff8000000e007824 */ /* 0x000fe200078e0200 */
[----:B------:R-:W0:Y:S01]  /*2c70*/  MUFU.RCP R13, R16 ;  /* 0x00000010000d7308 */ /* 0x000e220000001000 */
[----:B------:R-:W-:-:S04]  /*2c80*/  FADD.FTZ R15, -R16, -RZ ;  /* 0x800000ff100f7221 */ /* 0x000fc80000010100 */
[----:B0-----:R-:W-:-:S04]  /*2c90*/  FFMA R12, R13, R15, 1 ;  /* 0x3f8000000d0c7423 */ /* 0x001fc8000000000f */
[----:B------:R-:W-:-:S04]  /*2ca0*/  FFMA R13, R13, R12, R13 ;  /* 0x0000000c0d0d7223 */ /* 0x000fc8000000000d */
[----:B------:R-:W-:-:S04]  /*2cb0*/  FFMA R12, R0, R13, RZ ;  /* 0x0000000d000c7223 */ /* 0x000fc800000000ff */
[----:B------:R-:W-:-:S04]  /*2cc0*/  FFMA R17, R15, R12, R0 ;  /* 0x0000000c0f117223 */ /* 0x000fc80000000000 */
[----:B------:R-:W-:Y:S01]  /*2cd0*/  FFMA R12, R13, R17, R12 ;  /* 0x000000110d0c7223 */ /* 0x000fe2000000000c */
[----:B------:R-:W-:-:S03]  /*2ce0*/  IADD3 R17, PT, PT, R14, 0x7f, -R9 ;  /* 0x0000007f0e117810 */ /* 0x000fc60007ffe809 */
[----:B------:R-:W-:Y:S01]  /*2cf0*/  FFMA R15, R15, R12, R0 ;  /* 0x0000000c0f0f7223 */ /* 0x000fe20000000000 */
[----:B------:R-:W-:-:S03]  /*2d00*/  IADD3 R17, PT, PT, R17, R10, RZ ;  /* 0x0000000a11117210 */ /* 0x000fc60007ffe0ff */
[----:B------:R-:W-:-:S05]  /*2d10*/  FFMA R0, R13, R15, R12 ;  /* 0x0000000f0d007223 */ /* 0x000fca000000000c */
[----:B------:R-:W-:-:S04]  /*2d20*/  SHF.R.U32.HI R9, RZ, 0x17, R0 ;  /* 0x00000017ff097819 */ /* 0x000fc80000011600 */
[----:B------:R-:W-:-:S04]  /*2d30*/  LOP3.LUT R9, R9, 0xff, RZ, 0xc0, !PT ;  /* 0x000000ff09097812 */ /* 0x000fc800078ec0ff */
[----:B------:R-:W-:-:S04]  /*2d40*/  IADD3 R14, PT, PT, R9, R17, RZ ;  /* 0x00000011090e7210 */ /* 0x000fc80007ffe0ff */
[----:B------:R-:W-:-:S04]  /*2d50*/  IADD3 R9, PT, PT, R14, -0x1, RZ ;  /* 0xffffffff0e097810 */ /* 0x000fc80007ffe0ff */
[----:B------:R-:W-:-:S13]  /*2d60*/  ISETP.GE.U32.AND P0, PT, R9, 0xfe, PT ;  /* 0x000000fe0900780c */ /* 0x000fda0003f06070 */
[----:B------:R-:W-:Y:S05]  /*2d70*/  @!P0 BRA `(.L_x_108) ;  /* 0x0000000000808947 */ /* 0x000fea0003800000 */
[----:B------:R-:W-:-:S13]  /*2d80*/  ISETP.GT.AND P0, PT, R14, 0xfe, PT ;  /* 0x000000fe0e00780c */ /* 0x000fda0003f04270 */
[----:B------:R-:W-:Y:S05]  /*2d90*/  @P0 BRA `(.L_x_109) ;  /* 0x00000000006c0947 */ /* 0x000fea0003800000 */
[----:B------:R-:W-:-:S13]  /*2da0*/  ISETP.GE.AND P0, PT, R14, 0x1, PT ;  /* 0x000000010e00780c */ /* 0x000fda0003f06270 */
[----:B------:R-:W-:Y:S05]  /*2db0*/  @P0 BRA `(.L_x_110) ;  /* 0x0000000000740947 */ /* 0x000fea0003800000 */
[----:B------:R-:W-:Y:S02]  /*2dc0*/  ISETP.GE.AND P0, PT, R14, -0x18, PT ;  /* 0xffffffe80e00780c */ /* 0x000fe40003f06270 */
[----:B------:R-:W-:-:S11]  /*2dd0*/  LOP3.LUT R0, R0, 0x80000000, RZ, 0xc0, !PT ;  /* 0x8000000000007812 */ /* 0x000fd600078ec0ff */
[----:B------:R-:W-:Y:S05]  /*2de0*/  @!P0 BRA `(.L_x_110) ;  /* 0x0000000000688947 */ /* 0x000fea0003800000 */
[-CC-:B------:R-:W-:Y:S01]  /*2df0*/  FFMA.RZ R9, R13, R15.reuse, R12.reuse ;  /* 0x0000000f0d097223 */ /* 0x180fe2000000c00c */
[C---:B------:R-:W-:Y:S02]  /*2e00*/  ISETP.NE.AND P2, PT, R14.reuse, RZ, PT ;  /* 0x000000ff0e00720c */ /* 0x040fe40003f45270 */
[C---:B------:R-:W-:Y:S02]  /*2e10*/  ISETP.NE.AND P1, PT, R14.reuse, RZ, PT ;  /* 0x000000ff0e00720c */ /* 0x040fe40003f25270 */
[----:B------:R-:W-:Y:S01]  /*2e20*/  LOP3.LUT R10, R9, 0x7fffff, RZ, 0xc0, !PT ;  /* 0x007fffff090a7812 */ /* 0x000fe200078ec0ff */
[CCC-:B------:R-:W-:Y:S01]  /*2e30*/  FFMA.RP R9, R13.reuse, R15.reuse, R12.reuse ;  /* 0x0000000f0d097223 */ /* 0x1c0fe2000000800c */
[----:B------:R-:W-:Y:S01]  /*2e40*/  FFMA.RM R12, R13, R15, R12 ;  /* 0x0000000f0d0c7223 */ /* 0x000fe2000000400c */
[----:B------:R-:W-:Y:S02]  /*2e50*/  IADD3 R13, PT, PT, R14, 0x20, RZ ;  /* 0x000000200e0d7810 */ /* 0x000fe40007ffe0ff */
[----:B------:R-:W-:-:S02]  /*2e60*/  LOP3.LUT R10, R10, 0x800000, RZ, 0xfc, !PT ;  /* 0x008000000a0a7812 */ /* 0x000fc400078efcff */
[----:B------:R-:W-:Y:S02]  /*2e70*/  IADD3 R14, PT, PT, -R14, RZ, RZ ;  /* 0x000000ff0e0e7210 */ /* 0x000fe40007ffe1ff */
[----:B------:R-:W-:Y:S02]  /*2e80*/  SHF.L.U32 R13, R10, R13, RZ ;  /* 0x0000000d0a0d7219 */ /* 0x000fe400000006ff */
[----:B------:R-:W-:Y:S02]  /*2e90*/  FSETP.NEU.FTZ.AND P0, PT, R9, R12, PT ;  /* 0x0000000c0900720b */ /* 0x000fe40003f1d000 */
[----:B------:R-:W-:Y:S02]  /*2ea0*/  SEL R9, R14, RZ, P2 ;  /* 0x000000ff0e097207 */ /* 0x000fe40001000000 */
[----:B------:R-:W-:Y:S02]  /*2eb0*/  ISETP.NE.AND P1, PT, R13, RZ, P1 ;  /* 0x000000ff0d00720c */ /* 0x000fe40000f25270 */
[----:B------:R-:W-:-:S02]  /*2ec0*/  SHF.R.U32.HI R9, RZ, R9, R10 ;  /* 0x00000009ff097219 */ /* 0x000fc4000001160a */
[----:B------:R-:W-:Y:S02]  /*2ed0*/  PLOP3.LUT P0, PT, P0, P1, PT, 0xf8, 0x8f ;  /* 0x00000000008f781c */ /* 0x000fe40000703f70 */
[----:B------:R-:W-:Y:S02]  /*2ee0*/  SHF.R.U32.HI R13, RZ, 0x1, R9 ;  /* 0x00000001ff0d7819 */ /* 0x000fe40000011609 */
[----:B------:R-:W-:-:S04]  /*2ef0*/  SEL R10, RZ, 0x1, !P0 ;  /* 0x00000001ff0a7807 */ /* 0x000fc80004000000 */
[----:B------:R-:W-:-:S04]  /*2f00*/  LOP3.LUT R10, R10, 0x1, R13, 0xf8, !PT ;  /* 0x000000010a0a7812 */ /* 0x000fc800078ef80d */
[----:B------:R-:W-:-:S04]  /*2f10*/  LOP3.LUT R10, R10, R9, RZ, 0xc0, !PT ;  /* 0x000000090a0a7212 */ /* 0x000fc800078ec0ff */
[----:B------:R-:W-:-:S04]  /*2f20*/  IADD3 R13, PT, PT, R13, R10, RZ ;  /* 0x0000000a0d0d7210 */ /* 0x000fc80007ffe0ff */
[----:B------:R-:W-:Y:S01]  /*2f30*/  LOP3.LUT R0, R13, R0, RZ, 0xfc, !PT ;  /* 0x000000000d007212 */ /* 0x000fe200078efcff */
[----:B------:R-:W-:Y:S06]  /*2f40*/  BRA `(.L_x_110) ;  /* 0x0000000000107947 */ /* 0x000fec0003800000 */
.L_x_109:
[----:B------:R-:W-:-:S04]  /*2f50*/  LOP3.LUT R0, R0, 0x80000000, RZ, 0xc0, !PT ;  /* 0x8000000000007812 */ /* 0x000fc800078ec0ff */
[----:B------:R-:W-:Y:S01]  /*2f60*/  LOP3.LUT R0, R0, 0x7f800000, RZ, 0xfc, !PT ;  /* 0x7f80000000007812 */ /* 0x000fe200078efcff */
[----:B------:R-:W-:Y:S06]  /*2f70*/  BRA `(.L_x_110) ;  /* 0x0000000000047947 */ /* 0x000fec0003800000 */
.L_x_108:
[----:B------:R-:W-:-:S07]  /*2f80*/  LEA R0, R17, R0, 0x17 ;  /* 0x0000000011007211 */ /* 0x000fce00078eb8ff */
.L_x_110:
[----:B------:R-:W-:Y:S05]  /*2f90*/  BSYNC.RECONVERGENT B1 ;  /* 0x0000000000017941 */ /* 0x000fea0003800200 */
.L_x_107:
[----:B------:R-:W-:Y:S05]  /*2fa0*/  BRA `(.L_x_111) ;  /* 0x0000000000207947 */ /* 0x000fea0003800000 */
.L_x_106:
[----:B------:R-:W-:-:S04]  /*2fb0*/  LOP3.LUT R0, R13, 0x80000000, R0, 0x48, !PT ;  /* 0x800000000d007812 */ /* 0x000fc800078e4800 */
[----:B------:R-:W-:Y:S01]  /*2fc0*/  LOP3.LUT R0, R0, 0x7f800000, RZ, 0xfc, !PT ;  /* 0x7f80000000007812 */ /* 0x000fe200078efcff */
[----:B------:R-:W-:Y:S06]  /*2fd0*/  BRA `(.L_x_111) ;  /* 0x0000000000147947 */ /* 0x000fec0003800000 */
.L_x_105:
[----:B------:R-:W-:Y:S01]  /*2fe0*/  LOP3.LUT R0, R13, 0x80000000, R0, 0x48, !PT ;  /* 0x800000000d007812 */ /* 0x000fe200078e4800 */
[----:B------:R-:W-:Y:S06]  /*2ff0*/  BRA `(.L_x_111) ;  /* 0x00000000000c7947 */ /* 0x000fec0003800000 */
.L_x_104:
[----:B------:R-:W0:Y:S01]  /*3000*/  MUFU.RSQ R0, -QNAN ;  /* 0xffc0000000007908 */ /* 0x000e220000001400 */
[----:B------:R-:W-:Y:S05]  /*3010*/  BRA `(.L_x_111) ;  /* 0x0000000000047947 */ /* 0x000fea0003800000 */
.L_x_103:
[----:B------:R-:W-:-:S07]  /*3020*/  FADD.FTZ R0, R0, R3 ;  /* 0x0000000300007221 */ /* 0x000fce0000010000 */
.L_x_111:
[----:B------:R-:W-:Y:S05]  /*3030*/  BSYNC.RECONVERGENT B0 ;  /* 0x0000000000007941 */ /* 0x000fea0003800200 */
.L_x_101:
[----:B------:R-:W-:-:S04]  /*3040*/  HFMA2 R9, -RZ, RZ, 0, 0 ;  /* 0x00000000ff097431 */ /* 0x000fc800000001ff */
[----:B0-----:R-:W-:Y:S05]  /*3050*/  RET.REL.NODEC R8 `(_Z16normalize_kernelPfii) ;  /* 0xffffffcc08e87950 */ /* 0x001fea0003c3ffff */
.L_x_112:
        /* <DEDUP_REMOVED lines=10> */
.L_x_114:


//--------------------- .nv.shared.reserved.0     --------------------------
	.section	.nv.shared.reserved.0,"aw",@nobits
	.weak		__nv_reservedSMEM_offset_0_alias
	.size		__nv_reservedSMEM_offset_0_alias, 0, 64
	.other		__nv_reservedSMEM_offset_0_alias,@"STO_CUDA_RESERVED_SHARED STV_DEFAULT"
__nv_reservedSMEM_offset_0_alias:
	.zero		0
	.zero		64


//--------------------- .nv.constant0._Z11topk_kernelPKfPiiii --------------------------
	.section	.nv.constant0._Z11topk_kernelPKfPiiii,"a",@progbits
	.sectionflags	@""
	.align	4
.nv.constant0._Z11topk_kernelPKfPiiii:
	.zero		924


//--------------------- .nv.constant0._Z22cosine_distance_kernelPKfS0_Pfiii --------------------------
	.section	.nv.constant0._Z22cosine_distance_kernelPKfS0_Pfiii,"a",@progbits
	.sectionflags	@""
	.align	4
.nv.constant0._Z22cosine_distance_kernelPKfS0_Pfiii:
	.zero		932


//--------------------- .nv.constant0._Z16normalize_kernelPfii --------------------------
	.section	.nv.constant0._Z16normalize_kernelPfii,"a",@progbits
	.sectionflags	@""
	.align	4
.nv.constant0._Z16normalize_kernelPfii:
	.zero		912


//--------------------- SYMBOLS --------------------------

	.type		.nv.reservedSmem.offset0,@object
	.size		.nv.reservedSmem.offset0,0x4
